//
// Generated by NVIDIA NVVM Compiler
//
// Compiler Build ID: CL-36424714
// Cuda compilation tools, release 13.0, V13.0.88
// Based on NVVM 20.0.0
//

.version 9.0
.target sm_100
.address_size 64

	// .globl	_Z17matrixproductdeadPPfS0_PiS1_iii
.extern .func  (.param .b32 func_retval0) vprintf
(
	.param .b64 vprintf_param_0,
	.param .b64 vprintf_param_1
)
;
.global .align 1 .b8 $str[23] = {88, 58, 32, 37, 105, 44, 32, 89, 58, 32, 37, 105, 59, 32, 37, 102, 32, 42, 32, 37, 102, 10};
.global .align 1 .b8 $str$1[37] = {99, 97, 108, 99, 117, 108, 97, 116, 101, 100, 58, 32, 37, 102, 10, 88, 32, 87, 65, 83, 58, 32, 37, 105, 44, 32, 89, 32, 87, 65, 83, 58, 32, 37, 105, 10};
.global .align 1 .b8 $str$2[22] = {67, 79, 76, 32, 73, 83, 32, 37, 105, 44, 32, 82, 79, 87, 32, 73, 83, 32, 37, 105, 10};
.global .align 1 .b8 $str$3[38] = {77, 97, 116, 114, 105, 120, 32, 68, 105, 109, 101, 110, 115, 105, 111, 110, 115, 32, 100, 111, 32, 110, 111, 116, 32, 99, 111, 114, 114, 101, 115, 112, 111, 110, 100, 33, 10};
.global .align 1 .b8 $str$4[15] = {37, 102, 32, 120, 32, 37, 102, 32, 105, 115, 32, 37, 102, 10};

.visible .entry _Z17matrixproductdeadPPfS0_PiS1_iii(
	.param .u64 .ptr .align 1 _Z17matrixproductdeadPPfS0_PiS1_iii_param_0,
	.param .u64 .ptr .align 1 _Z17matrixproductdeadPPfS0_PiS1_iii_param_1,
	.param .u64 .ptr .align 1 _Z17matrixproductdeadPPfS0_PiS1_iii_param_2,
	.param .u64 .ptr .align 1 _Z17matrixproductdeadPPfS0_PiS1_iii_param_3,
	.param .u32 _Z17matrixproductdeadPPfS0_PiS1_iii_param_4,
	.param .u32 _Z17matrixproductdeadPPfS0_PiS1_iii_param_5,
	.param .u32 _Z17matrixproductdeadPPfS0_PiS1_iii_param_6
)
{
	.local .align 8 .b8 	__local_depot0[24];
	.reg .b64 	%SP;
	.reg .b64 	%SPL;
	.reg .pred 	%p<16>;
	.reg .b32 	%r<117>;
	.reg .b32 	%f<98>;
	.reg .b64 	%rd<144>;
	.reg .b64 	%fd<32>;

	mov.u64 	%SPL, __local_depot0;
	cvta.local.u64 	%SP, %SPL;
	ld.param.u64 	%rd12, [_Z17matrixproductdeadPPfS0_PiS1_iii_param_0];
	ld.param.u64 	%rd10, [_Z17matrixproductdeadPPfS0_PiS1_iii_param_2];
	ld.param.u64 	%rd11, [_Z17matrixproductdeadPPfS0_PiS1_iii_param_3];
	ld.param.u32 	%r44, [_Z17matrixproductdeadPPfS0_PiS1_iii_param_5];
	ld.param.u32 	%r45, [_Z17matrixproductdeadPPfS0_PiS1_iii_param_6];
	cvta.to.global.u64 	%rd1, %rd12;
	add.u64 	%rd13, %SP, 0;
	add.u64 	%rd2, %SPL, 0;
	mov.u32 	%r47, %ctaid.x;
	mov.u32 	%r48, %ntid.x;
	mov.u32 	%r49, %tid.x;
	mad.lo.s32 	%r1, %r47, %r48, %r49;
	mov.u32 	%r50, %ctaid.y;
	mov.u32 	%r51, %ntid.y;
	mul.lo.s32 	%r2, %r50, %r51;
	mov.u32 	%r3, %tid.y;
	add.s32 	%r52, %r2, %r3;
	setp.ge.s32 	%p1, %r1, %r44;
	setp.ge.s32 	%p2, %r52, %r45;
	or.pred  	%p3, %p1, %p2;
	@%p3 bra 	$L__BB0_15;
	cvta.to.global.u64 	%rd14, %rd10;
	cvta.to.global.u64 	%rd15, %rd11;
	ld.global.u32 	%r5, [%rd14];
	ld.global.u32 	%r53, [%rd15+4];
	setp.ge.s32 	%p4, %r1, %r5;
	setp.ge.s32 	%p5, %r52, %r53;
	or.pred  	%p6, %p4, %p5;
	@%p6 bra 	$L__BB0_15;
	setp.lt.s32 	%p7, %r5, 1;
	mov.f32 	%f97, 0f00000000;
	@%p7 bra 	$L__BB0_14;
	mul.lo.s32 	%r7, %r5, %r1;
	setp.lt.u32 	%p8, %r5, 8;
	mov.f32 	%f97, 0f00000000;
	mov.b32 	%r115, 0;
	@%p8 bra 	$L__BB0_6;
	ld.global.u64 	%rd143, [%rd1];
	ld.global.u64 	%rd142, [%rd1+8];
	and.b32  	%r55, %r5, 2147483640;
	neg.s32 	%r113, %r55;
	add.s32 	%r56, %r3, %r53;
	add.s32 	%r112, %r56, %r2;
	shl.b32 	%r57, %r53, 1;
	add.s32 	%r111, %r52, %r57;
	mad.lo.s32 	%r110, %r53, 3, %r52;
	shl.b32 	%r58, %r53, 2;
	add.s32 	%r109, %r52, %r58;
	mad.lo.s32 	%r108, %r53, 5, %r52;
	mad.lo.s32 	%r107, %r53, 6, %r52;
	mad.lo.s32 	%r106, %r53, 7, %r52;
	mov.f32 	%f97, 0f00000000;
	mov.u64 	%rd21, $str;
	mul.wide.s32 	%rd28, %r53, 4;
	mov.u32 	%r104, %r7;
	mov.u32 	%r105, %r52;
$L__BB0_5:
	.pragma "nounroll";
	and.b32  	%r115, %r5, 2147483640;
	mul.wide.s32 	%rd16, %r104, 4;
	add.s64 	%rd17, %rd16, 16;
	add.s64 	%rd18, %rd143, %rd17;
	ld.f32 	%f17, [%rd18+-16];
	cvt.f64.f32 	%fd1, %f17;
	mul.wide.s32 	%rd19, %r105, 4;
	add.s64 	%rd20, %rd142, %rd19;
	ld.f32 	%f18, [%rd20];
	cvt.f64.f32 	%fd2, %f18;
	st.local.v2.u32 	[%rd2], {%r1, %r52};
	st.local.f64 	[%rd2+8], %fd1;
	st.local.f64 	[%rd2+16], %fd2;
	cvta.global.u64 	%rd22, %rd21;
	{ // callseq 0, 0
	.param .b64 param0;
	st.param.b64 	[param0], %rd22;
	.param .b64 param1;
	st.param.b64 	[param1], %rd13;
	.param .b32 retval0;
	call.uni (retval0), 
	vprintf, 
	(
	param0, 
	param1
	);
	ld.param.b32 	%r59, [retval0];
	} // callseq 0
	ld.global.u64 	%rd24, [%rd1];
	add.s64 	%rd25, %rd24, %rd17;
	ld.f32 	%f19, [%rd25+-16];
	ld.global.u64 	%rd26, [%rd1+8];
	add.s64 	%rd27, %rd26, %rd19;
	ld.f32 	%f20, [%rd27];
	fma.rn.f32 	%f21, %f19, %f20, %f97;
	ld.f32 	%f22, [%rd25+-12];
	cvt.f64.f32 	%fd3, %f22;
	add.s64 	%rd29, %rd27, %rd28;
	ld.f32 	%f23, [%rd29];
	cvt.f64.f32 	%fd4, %f23;
	st.local.v2.u32 	[%rd2], {%r1, %r52};
	st.local.f64 	[%rd2+8], %fd3;
	st.local.f64 	[%rd2+16], %fd4;
	{ // callseq 1, 0
	.param .b64 param0;
	st.param.b64 	[param0], %rd22;
	.param .b64 param1;
	st.param.b64 	[param1], %rd13;
	.param .b32 retval0;
	call.uni (retval0), 
	vprintf, 
	(
	param0, 
	param1
	);
	ld.param.b32 	%r61, [retval0];
	} // callseq 1
	ld.global.u64 	%rd30, [%rd1];
	add.s64 	%rd31, %rd30, %rd17;
	ld.f32 	%f24, [%rd31+-12];
	ld.global.u64 	%rd32, [%rd1+8];
	mul.wide.s32 	%rd33, %r112, 4;
	add.s64 	%rd34, %rd32, %rd33;
	ld.f32 	%f25, [%rd34];
	fma.rn.f32 	%f26, %f24, %f25, %f21;
	ld.f32 	%f27, [%rd31+-8];
	cvt.f64.f32 	%fd5, %f27;
	add.s64 	%rd35, %rd34, %rd28;
	ld.f32 	%f28, [%rd35];
	cvt.f64.f32 	%fd6, %f28;
	st.local.v2.u32 	[%rd2], {%r1, %r52};
	st.local.f64 	[%rd2+8], %fd5;
	st.local.f64 	[%rd2+16], %fd6;
	{ // callseq 2, 0
	.param .b64 param0;
	st.param.b64 	[param0], %rd22;
	.param .b64 param1;
	st.param.b64 	[param1], %rd13;
	.param .b32 retval0;
	call.uni (retval0), 
	vprintf, 
	(
	param0, 
	param1
	);
	ld.param.b32 	%r63, [retval0];
	} // callseq 2
	ld.global.u64 	%rd36, [%rd1];
	add.s64 	%rd37, %rd36, %rd17;
	ld.f32 	%f29, [%rd37+-8];
	ld.global.u64 	%rd38, [%rd1+8];
	mul.wide.s32 	%rd39, %r111, 4;
	add.s64 	%rd40, %rd38, %rd39;
	ld.f32 	%f30, [%rd40];
	fma.rn.f32 	%f31, %f29, %f30, %f26;
	ld.f32 	%f32, [%rd37+-4];
	cvt.f64.f32 	%fd7, %f32;
	add.s64 	%rd41, %rd40, %rd28;
	ld.f32 	%f33, [%rd41];
	cvt.f64.f32 	%fd8, %f33;
	st.local.v2.u32 	[%rd2], {%r1, %r52};
	st.local.f64 	[%rd2+8], %fd7;
	st.local.f64 	[%rd2+16], %fd8;
	{ // callseq 3, 0
	.param .b64 param0;
	st.param.b64 	[param0], %rd22;
	.param .b64 param1;
	st.param.b64 	[param1], %rd13;
	.param .b32 retval0;
	call.uni (retval0), 
	vprintf, 
	(
	param0, 
	param1
	);
	ld.param.b32 	%r65, [retval0];
	} // callseq 3
	ld.global.u64 	%rd42, [%rd1];
	add.s64 	%rd43, %rd42, %rd17;
	ld.f32 	%f34, [%rd43+-4];
	ld.global.u64 	%rd44, [%rd1+8];
	mul.wide.s32 	%rd45, %r110, 4;
	add.s64 	%rd46, %rd44, %rd45;
	ld.f32 	%f35, [%rd46];
	fma.rn.f32 	%f36, %f34, %f35, %f31;
	ld.f32 	%f37, [%rd43];
	cvt.f64.f32 	%fd9, %f37;
	add.s64 	%rd47, %rd46, %rd28;
	ld.f32 	%f38, [%rd47];
	cvt.f64.f32 	%fd10, %f38;
	st.local.v2.u32 	[%rd2], {%r1, %r52};
	st.local.f64 	[%rd2+8], %fd9;
	st.local.f64 	[%rd2+16], %fd10;
	{ // callseq 4, 0
	.param .b64 param0;
	st.param.b64 	[param0], %rd22;
	.param .b64 param1;
	st.param.b64 	[param1], %rd13;
	.param .b32 retval0;
	call.uni (retval0), 
	vprintf, 
	(
	param0, 
	param1
	);
	ld.param.b32 	%r67, [retval0];
	} // callseq 4
	ld.global.u64 	%rd48, [%rd1];
	add.s64 	%rd49, %rd48, %rd17;
	ld.f32 	%f39, [%rd49];
	ld.global.u64 	%rd50, [%rd1+8];
	mul.wide.s32 	%rd51, %r109, 4;
	add.s64 	%rd52, %rd50, %rd51;
	ld.f32 	%f40, [%rd52];
	fma.rn.f32 	%f41, %f39, %f40, %f36;
	ld.f32 	%f42, [%rd49+4];
	cvt.f64.f32 	%fd11, %f42;
	add.s64 	%rd53, %rd52, %rd28;
	ld.f32 	%f43, [%rd53];
	cvt.f64.f32 	%fd12, %f43;
	st.local.v2.u32 	[%rd2], {%r1, %r52};
	st.local.f64 	[%rd2+8], %fd11;
	st.local.f64 	[%rd2+16], %fd12;
	{ // callseq 5, 0
	.param .b64 param0;
	st.param.b64 	[param0], %rd22;
	.param .b64 param1;
	st.param.b64 	[param1], %rd13;
	.param .b32 retval0;
	call.uni (retval0), 
	vprintf, 
	(
	param0, 
	param1
	);
	ld.param.b32 	%r69, [retval0];
	} // callseq 5
	ld.global.u64 	%rd54, [%rd1];
	add.s64 	%rd55, %rd54, %rd17;
	ld.f32 	%f44, [%rd55+4];
	ld.global.u64 	%rd56, [%rd1+8];
	mul.wide.s32 	%rd57, %r108, 4;
	add.s64 	%rd58, %rd56, %rd57;
	ld.f32 	%f45, [%rd58];
	fma.rn.f32 	%f46, %f44, %f45, %f41;
	ld.f32 	%f47, [%rd55+8];
	cvt.f64.f32 	%fd13, %f47;
	add.s64 	%rd59, %rd58, %rd28;
	ld.f32 	%f48, [%rd59];
	cvt.f64.f32 	%fd14, %f48;
	st.local.v2.u32 	[%rd2], {%r1, %r52};
	st.local.f64 	[%rd2+8], %fd13;
	st.local.f64 	[%rd2+16], %fd14;
	{ // callseq 6, 0
	.param .b64 param0;
	st.param.b64 	[param0], %rd22;
	.param .b64 param1;
	st.param.b64 	[param1], %rd13;
	.param .b32 retval0;
	call.uni (retval0), 
	vprintf, 
	(
	param0, 
	param1
	);
	ld.param.b32 	%r71, [retval0];
	} // callseq 6
	ld.global.u64 	%rd60, [%rd1];
	add.s64 	%rd61, %rd60, %rd17;
	ld.f32 	%f49, [%rd61+8];
	ld.global.u64 	%rd62, [%rd1+8];
	mul.wide.s32 	%rd63, %r107, 4;
	add.s64 	%rd64, %rd62, %rd63;
	ld.f32 	%f50, [%rd64];
	fma.rn.f32 	%f51, %f49, %f50, %f46;
	ld.f32 	%f52, [%rd61+12];
	cvt.f64.f32 	%fd15, %f52;
	add.s64 	%rd65, %rd64, %rd28;
	ld.f32 	%f53, [%rd65];
	cvt.f64.f32 	%fd16, %f53;
	st.local.v2.u32 	[%rd2], {%r1, %r52};
	st.local.f64 	[%rd2+8], %fd15;
	st.local.f64 	[%rd2+16], %fd16;
	{ // callseq 7, 0
	.param .b64 param0;
	st.param.b64 	[param0], %rd22;
	.param .b64 param1;
	st.param.b64 	[param1], %rd13;
	.param .b32 retval0;
	call.uni (retval0), 
	vprintf, 
	(
	param0, 
	param1
	);
	ld.param.b32 	%r73, [retval0];
	} // callseq 7
	ld.global.u64 	%rd143, [%rd1];
	add.s64 	%rd66, %rd143, %rd17;
	ld.f32 	%f54, [%rd66+12];
	ld.global.u64 	%rd142, [%rd1+8];
	mul.wide.s32 	%rd67, %r106, 4;
	add.s64 	%rd68, %rd142, %rd67;
	ld.f32 	%f55, [%rd68];
	fma.rn.f32 	%f97, %f54, %f55, %f51;
	add.s32 	%r113, %r113, 8;
	shl.b32 	%r75, %r53, 3;
	add.s32 	%r112, %r112, %r75;
	add.s32 	%r111, %r111, %r75;
	add.s32 	%r110, %r110, %r75;
	add.s32 	%r109, %r109, %r75;
	add.s32 	%r108, %r108, %r75;
	add.s32 	%r107, %r107, %r75;
	add.s32 	%r106, %r106, %r75;
	add.s32 	%r105, %r105, %r75;
	add.s32 	%r104, %r104, 8;
	setp.ne.s32 	%p9, %r113, 0;
	@%p9 bra 	$L__BB0_5;
$L__BB0_6:
	and.b32  	%r38, %r5, 7;
	setp.eq.s32 	%p10, %r38, 0;
	@%p10 bra 	$L__BB0_14;
	and.b32  	%r39, %r5, 3;
	setp.lt.u32 	%p11, %r38, 4;
	@%p11 bra 	$L__BB0_9;
	ld.global.u64 	%rd69, [%rd1];
	add.s32 	%r76, %r115, %r7;
	mul.wide.s32 	%rd70, %r76, 4;
	add.s64 	%rd71, %rd69, %rd70;
	ld.f32 	%f57, [%rd71];
	cvt.f64.f32 	%fd17, %f57;
	ld.global.u64 	%rd72, [%rd1+8];
	mad.lo.s32 	%r77, %r115, %r53, %r52;
	mul.wide.s32 	%rd73, %r77, 4;
	add.s64 	%rd74, %rd72, %rd73;
	ld.f32 	%f58, [%rd74];
	cvt.f64.f32 	%fd18, %f58;
	st.local.v2.u32 	[%rd2], {%r1, %r52};
	st.local.f64 	[%rd2+8], %fd17;
	st.local.f64 	[%rd2+16], %fd18;
	mov.u64 	%rd75, $str;
	cvta.global.u64 	%rd76, %rd75;
	add.u64 	%rd77, %SP, 0;
	{ // callseq 8, 0
	.param .b64 param0;
	st.param.b64 	[param0], %rd76;
	.param .b64 param1;
	st.param.b64 	[param1], %rd77;
	.param .b32 retval0;
	call.uni (retval0), 
	vprintf, 
	(
	param0, 
	param1
	);
	ld.param.b32 	%r78, [retval0];
	} // callseq 8
	ld.global.u64 	%rd78, [%rd1];
	add.s64 	%rd79, %rd78, %rd70;
	ld.f32 	%f59, [%rd79];
	ld.global.u64 	%rd80, [%rd1+8];
	add.s64 	%rd81, %rd80, %rd73;
	ld.f32 	%f60, [%rd81];
	fma.rn.f32 	%f61, %f59, %f60, %f97;
	ld.f32 	%f62, [%rd79+4];
	cvt.f64.f32 	%fd19, %f62;
	add.s32 	%r80, %r77, %r53;
	mul.wide.s32 	%rd82, %r53, 4;
	add.s64 	%rd83, %rd81, %rd82;
	ld.f32 	%f63, [%rd83];
	cvt.f64.f32 	%fd20, %f63;
	st.local.v2.u32 	[%rd2], {%r1, %r52};
	st.local.f64 	[%rd2+8], %fd19;
	st.local.f64 	[%rd2+16], %fd20;
	{ // callseq 9, 0
	.param .b64 param0;
	st.param.b64 	[param0], %rd76;
	.param .b64 param1;
	st.param.b64 	[param1], %rd77;
	.param .b32 retval0;
	call.uni (retval0), 
	vprintf, 
	(
	param0, 
	param1
	);
	ld.param.b32 	%r81, [retval0];
	} // callseq 9
	ld.global.u64 	%rd84, [%rd1];
	add.s64 	%rd85, %rd84, %rd70;
	ld.f32 	%f64, [%rd85+4];
	ld.global.u64 	%rd86, [%rd1+8];
	mul.wide.s32 	%rd87, %r80, 4;
	add.s64 	%rd88, %rd86, %rd87;
	ld.f32 	%f65, [%rd88];
	fma.rn.f32 	%f66, %f64, %f65, %f61;
	ld.f32 	%f67, [%rd85+8];
	cvt.f64.f32 	%fd21, %f67;
	add.s32 	%r83, %r80, %r53;
	add.s64 	%rd89, %rd88, %rd82;
	ld.f32 	%f68, [%rd89];
	cvt.f64.f32 	%fd22, %f68;
	st.local.v2.u32 	[%rd2], {%r1, %r52};
	st.local.f64 	[%rd2+8], %fd21;
	st.local.f64 	[%rd2+16], %fd22;
	{ // callseq 10, 0
	.param .b64 param0;
	st.param.b64 	[param0], %rd76;
	.param .b64 param1;
	st.param.b64 	[param1], %rd77;
	.param .b32 retval0;
	call.uni (retval0), 
	vprintf, 
	(
	param0, 
	param1
	);
	ld.param.b32 	%r84, [retval0];
	} // callseq 10
	ld.global.u64 	%rd90, [%rd1];
	add.s64 	%rd91, %rd90, %rd70;
	ld.f32 	%f69, [%rd91+8];
	ld.global.u64 	%rd92, [%rd1+8];
	mul.wide.s32 	%rd93, %r83, 4;
	add.s64 	%rd94, %rd92, %rd93;
	ld.f32 	%f70, [%rd94];
	fma.rn.f32 	%f71, %f69, %f70, %f66;
	ld.f32 	%f72, [%rd91+12];
	cvt.f64.f32 	%fd23, %f72;
	add.s32 	%r86, %r83, %r53;
	add.s64 	%rd95, %rd94, %rd82;
	ld.f32 	%f73, [%rd95];
	cvt.f64.f32 	%fd24, %f73;
	st.local.v2.u32 	[%rd2], {%r1, %r52};
	st.local.f64 	[%rd2+8], %fd23;
	st.local.f64 	[%rd2+16], %fd24;
	{ // callseq 11, 0
	.param .b64 param0;
	st.param.b64 	[param0], %rd76;
	.param .b64 param1;
	st.param.b64 	[param1], %rd77;
	.param .b32 retval0;
	call.uni (retval0), 
	vprintf, 
	(
	param0, 
	param1
	);
	ld.param.b32 	%r87, [retval0];
	} // callseq 11
	ld.global.u64 	%rd96, [%rd1];
	add.s64 	%rd97, %rd96, %rd70;
	ld.f32 	%f74, [%rd97+12];
	ld.global.u64 	%rd98, [%rd1+8];
	mul.wide.s32 	%rd99, %r86, 4;
	add.s64 	%rd100, %rd98, %rd99;
	ld.f32 	%f75, [%rd100];
	fma.rn.f32 	%f97, %f74, %f75, %f71;
	add.s32 	%r115, %r115, 4;
$L__BB0_9:
	setp.eq.s32 	%p12, %r39, 0;
	@%p12 bra 	$L__BB0_14;
	setp.eq.s32 	%p13, %r39, 1;
	@%p13 bra 	$L__BB0_12;
	ld.global.u64 	%rd101, [%rd1];
	add.s32 	%r89, %r115, %r7;
	mul.wide.s32 	%rd102, %r89, 4;
	add.s64 	%rd103, %rd101, %rd102;
	ld.f32 	%f77, [%rd103];
	cvt.f64.f32 	%fd25, %f77;
	ld.global.u64 	%rd104, [%rd1+8];
	mad.lo.s32 	%r90, %r115, %r53, %r52;
	mul.wide.s32 	%rd105, %r90, 4;
	add.s64 	%rd106, %rd104, %rd105;
	ld.f32 	%f78, [%rd106];
	cvt.f64.f32 	%fd26, %f78;
	st.local.v2.u32 	[%rd2], {%r1, %r52};
	st.local.f64 	[%rd2+8], %fd25;
	st.local.f64 	[%rd2+16], %fd26;
	mov.u64 	%rd107, $str;
	cvta.global.u64 	%rd108, %rd107;
	add.u64 	%rd109, %SP, 0;
	{ // callseq 12, 0
	.param .b64 param0;
	st.param.b64 	[param0], %rd108;
	.param .b64 param1;
	st.param.b64 	[param1], %rd109;
	.param .b32 retval0;
	call.uni (retval0), 
	vprintf, 
	(
	param0, 
	param1
	);
	ld.param.b32 	%r91, [retval0];
	} // callseq 12
	ld.global.u64 	%rd110, [%rd1];
	add.s64 	%rd111, %rd110, %rd102;
	ld.f32 	%f79, [%rd111];
	ld.global.u64 	%rd112, [%rd1+8];
	add.s64 	%rd113, %rd112, %rd105;
	ld.f32 	%f80, [%rd113];
	fma.rn.f32 	%f81, %f79, %f80, %f97;
	ld.f32 	%f82, [%rd111+4];
	cvt.f64.f32 	%fd27, %f82;
	add.s32 	%r93, %r90, %r53;
	mul.wide.s32 	%rd114, %r53, 4;
	add.s64 	%rd115, %rd113, %rd114;
	ld.f32 	%f83, [%rd115];
	cvt.f64.f32 	%fd28, %f83;
	st.local.v2.u32 	[%rd2], {%r1, %r52};
	st.local.f64 	[%rd2+8], %fd27;
	st.local.f64 	[%rd2+16], %fd28;
	{ // callseq 13, 0
	.param .b64 param0;
	st.param.b64 	[param0], %rd108;
	.param .b64 param1;
	st.param.b64 	[param1], %rd109;
	.param .b32 retval0;
	call.uni (retval0), 
	vprintf, 
	(
	param0, 
	param1
	);
	ld.param.b32 	%r94, [retval0];
	} // callseq 13
	ld.global.u64 	%rd116, [%rd1];
	add.s64 	%rd117, %rd116, %rd102;
	ld.f32 	%f84, [%rd117+4];
	ld.global.u64 	%rd118, [%rd1+8];
	mul.wide.s32 	%rd119, %r93, 4;
	add.s64 	%rd120, %rd118, %rd119;
	ld.f32 	%f85, [%rd120];
	fma.rn.f32 	%f97, %f84, %f85, %f81;
	add.s32 	%r115, %r115, 2;
$L__BB0_12:
	and.b32  	%r96, %r5, 1;
	setp.eq.b32 	%p14, %r96, 1;
	not.pred 	%p15, %p14;
	@%p15 bra 	$L__BB0_14;
	ld.global.u64 	%rd121, [%rd1];
	add.s32 	%r97, %r115, %r7;
	mul.wide.s32 	%rd122, %r97, 4;
	add.s64 	%rd123, %rd121, %rd122;
	ld.f32 	%f86, [%rd123];
	cvt.f64.f32 	%fd29, %f86;
	ld.global.u64 	%rd124, [%rd1+8];
	mad.lo.s32 	%r98, %r115, %r53, %r52;
	mul.wide.s32 	%rd125, %r98, 4;
	add.s64 	%rd126, %rd124, %rd125;
	ld.f32 	%f87, [%rd126];
	cvt.f64.f32 	%fd30, %f87;
	st.local.v2.u32 	[%rd2], {%r1, %r52};
	st.local.f64 	[%rd2+8], %fd29;
	st.local.f64 	[%rd2+16], %fd30;
	mov.u64 	%rd127, $str;
	cvta.global.u64 	%rd128, %rd127;
	add.u64 	%rd129, %SP, 0;
	{ // callseq 14, 0
	.param .b64 param0;
	st.param.b64 	[param0], %rd128;
	.param .b64 param1;
	st.param.b64 	[param1], %rd129;
	.param .b32 retval0;
	call.uni (retval0), 
	vprintf, 
	(
	param0, 
	param1
	);
	ld.param.b32 	%r99, [retval0];
	} // callseq 14
	ld.global.u64 	%rd130, [%rd1];
	add.s64 	%rd131, %rd130, %rd122;
	ld.f32 	%f88, [%rd131];
	ld.global.u64 	%rd132, [%rd1+8];
	add.s64 	%rd133, %rd132, %rd125;
	ld.f32 	%f89, [%rd133];
	fma.rn.f32 	%f97, %f88, %f89, %f97;
$L__BB0_14:
	ld.param.u64 	%rd141, [_Z17matrixproductdeadPPfS0_PiS1_iii_param_1];
	cvt.f64.f32 	%fd31, %f97;
	st.local.f64 	[%rd2], %fd31;
	st.local.v2.u32 	[%rd2+8], {%r1, %r52};
	mov.u64 	%rd134, $str$1;
	cvta.global.u64 	%rd135, %rd134;
	add.u64 	%rd136, %SP, 0;
	{ // callseq 15, 0
	.param .b64 param0;
	st.param.b64 	[param0], %rd135;
	.param .b64 param1;
	st.param.b64 	[param1], %rd136;
	.param .b32 retval0;
	call.uni (retval0), 
	vprintf, 
	(
	param0, 
	param1
	);
	ld.param.b32 	%r101, [retval0];
	} // callseq 15
	cvta.to.global.u64 	%rd137, %rd141;
	ld.global.u64 	%rd138, [%rd137];
	mad.lo.s32 	%r103, %r53, %r1, %r52;
	mul.wide.s32 	%rd139, %r103, 4;
	add.s64 	%rd140, %rd138, %rd139;
	st.f32 	[%rd140], %f97;
$L__BB0_15:
	ret;

}
	// .globl	_Z13matrixproductPPfS0_PiS1_iii
.visible .entry _Z13matrixproductPPfS0_PiS1_iii(
	.param .u64 .ptr .align 1 _Z13matrixproductPPfS0_PiS1_iii_param_0,
	.param .u64 .ptr .align 1 _Z13matrixproductPPfS0_PiS1_iii_param_1,
	.param .u64 .ptr .align 1 _Z13matrixproductPPfS0_PiS1_iii_param_2,
	.param .u64 .ptr .align 1 _Z13matrixproductPPfS0_PiS1_iii_param_3,
	.param .u32 _Z13matrixproductPPfS0_PiS1_iii_param_4,
	.param .u32 _Z13matrixproductPPfS0_PiS1_iii_param_5,
	.param .u32 _Z13matrixproductPPfS0_PiS1_iii_param_6
)
{
	.local .align 8 .b8 	__local_depot1[24];
	.reg .b64 	%SP;
	.reg .b64 	%SPL;
	.reg .pred 	%p<20>;
	.reg .b32 	%r<85>;
	.reg .b32 	%f<40>;
	.reg .b64 	%rd<86>;
	.reg .b64 	%fd<22>;

	mov.u64 	%SPL, __local_depot1;
	cvta.local.u64 	%SP, %SPL;
	ld.param.u64 	%rd14, [_Z13matrixproductPPfS0_PiS1_iii_param_0];
	ld.param.u64 	%rd12, [_Z13matrixproductPPfS0_PiS1_iii_param_2];
	ld.param.u64 	%rd13, [_Z13matrixproductPPfS0_PiS1_iii_param_3];
	ld.param.u32 	%r31, [_Z13matrixproductPPfS0_PiS1_iii_param_4];
	ld.param.u32 	%r32, [_Z13matrixproductPPfS0_PiS1_iii_param_5];
	ld.param.u32 	%r33, [_Z13matrixproductPPfS0_PiS1_iii_param_6];
	cvta.to.global.u64 	%rd1, %rd14;
	add.u64 	%rd15, %SP, 0;
	add.u64 	%rd2, %SPL, 0;
	mov.u32 	%r35, %ctaid.x;
	mov.u32 	%r36, %ntid.x;
	mov.u32 	%r37, %tid.x;
	mad.lo.s32 	%r1, %r35, %r36, %r37;
	mov.u32 	%r38, %ctaid.y;
	mov.u32 	%r39, %ntid.y;
	mov.u32 	%r40, %tid.y;
	mad.lo.s32 	%r41, %r38, %r39, %r40;
	setp.ge.s32 	%p1, %r1, %r32;
	setp.ge.s32 	%p2, %r41, %r33;
	or.pred  	%p3, %p1, %p2;
	@%p3 bra 	$L__BB1_19;
	st.local.v2.u32 	[%rd2], {%r1, %r41};
	mov.u64 	%rd16, $str$2;
	cvta.global.u64 	%rd17, %rd16;
	{ // callseq 16, 0
	.param .b64 param0;
	st.param.b64 	[param0], %rd17;
	.param .b64 param1;
	st.param.b64 	[param1], %rd15;
	.param .b32 retval0;
	call.uni (retval0), 
	vprintf, 
	(
	param0, 
	param1
	);
	ld.param.b32 	%r43, [retval0];
	} // callseq 16
	add.s32 	%r3, %r31, -1;
	setp.lt.s32 	%p4, %r31, 2;
	@%p4 bra 	$L__BB1_17;
	cvta.to.global.u64 	%rd3, %rd13;
	cvta.to.global.u64 	%rd4, %rd12;
	mov.b32 	%r75, 0;
	mov.u64 	%rd70, $str$4;
$L__BB1_3:
	mul.wide.u32 	%rd19, %r75, 4;
	add.s64 	%rd5, %rd3, %rd19;
	ld.global.u32 	%r83, [%rd5];
	add.s64 	%rd6, %rd4, %rd19;
	ld.global.u32 	%r6, [%rd6];
	add.s32 	%r7, %r75, 1;
	ld.global.u32 	%r46, [%rd5+4];
	ld.global.u32 	%r84, [%rd6+4];
	setp.eq.s32 	%p5, %r6, %r46;
	@%p5 bra 	$L__BB1_5;
	mov.u64 	%rd20, $str$3;
	cvta.global.u64 	%rd21, %rd20;
	{ // callseq 17, 0
	.param .b64 param0;
	st.param.b64 	[param0], %rd21;
	.param .b64 param1;
	st.param.b64 	[param1], 0;
	.param .b32 retval0;
	call.uni (retval0), 
	vprintf, 
	(
	param0, 
	param1
	);
	ld.param.b32 	%r47, [retval0];
	} // callseq 17
$L__BB1_5:
	setp.ge.s32 	%p6, %r41, %r83;
	setp.ge.s32 	%p7, %r1, %r84;
	or.pred  	%p8, %p6, %p7;
	@%p8 bra 	$L__BB1_16;
	setp.lt.s32 	%p9, %r6, 1;
	mul.wide.u32 	%rd22, %r75, 8;
	add.s64 	%rd7, %rd1, %rd22;
	mov.f32 	%f39, 0f00000000;
	@%p9 bra 	$L__BB1_15;
	mul.lo.s32 	%r9, %r6, %r41;
	setp.lt.u32 	%p10, %r6, 4;
	mov.f32 	%f39, 0f00000000;
	mov.b32 	%r82, 0;
	@%p10 bra 	$L__BB1_10;
	and.b32  	%r50, %r6, 2147483644;
	neg.s32 	%r80, %r50;
	mul.wide.u32 	%rd85, %r9, 4;
	add.s32 	%r79, %r1, %r84;
	shl.b32 	%r51, %r84, 1;
	add.s32 	%r78, %r1, %r51;
	mad.lo.s32 	%r77, %r84, 3, %r1;
	mov.f32 	%f39, 0f00000000;
	mov.u32 	%r76, %r1;
$L__BB1_9:
	.pragma "nounroll";
	and.b32  	%r82, %r6, 2147483644;
	ld.global.u64 	%rd23, [%rd7];
	add.s64 	%rd24, %rd23, %rd85;
	ld.f32 	%f14, [%rd24];
	ld.global.u64 	%rd25, [%rd7+8];
	mul.wide.s32 	%rd26, %r76, 4;
	add.s64 	%rd27, %rd25, %rd26;
	ld.f32 	%f15, [%rd27];
	fma.rn.f32 	%f16, %f14, %f15, %f39;
	cvt.f64.f32 	%fd1, %f14;
	cvt.f64.f32 	%fd2, %f15;
	cvt.f64.f32 	%fd3, %f16;
	st.local.f64 	[%rd2], %fd1;
	st.local.f64 	[%rd2+8], %fd2;
	st.local.f64 	[%rd2+16], %fd3;
	mov.u64 	%rd28, $str$4;
	cvta.global.u64 	%rd29, %rd28;
	add.u64 	%rd30, %SP, 0;
	{ // callseq 18, 0
	.param .b64 param0;
	st.param.b64 	[param0], %rd29;
	.param .b64 param1;
	st.param.b64 	[param1], %rd30;
	.param .b32 retval0;
	call.uni (retval0), 
	vprintf, 
	(
	param0, 
	param1
	);
	ld.param.b32 	%r52, [retval0];
	} // callseq 18
	ld.global.u64 	%rd31, [%rd7];
	add.s64 	%rd32, %rd31, %rd85;
	ld.f32 	%f17, [%rd32+4];
	ld.global.u64 	%rd33, [%rd7+8];
	mul.wide.s32 	%rd34, %r79, 4;
	add.s64 	%rd35, %rd33, %rd34;
	ld.f32 	%f18, [%rd35];
	fma.rn.f32 	%f19, %f17, %f18, %f16;
	cvt.f64.f32 	%fd4, %f17;
	cvt.f64.f32 	%fd5, %f18;
	cvt.f64.f32 	%fd6, %f19;
	st.local.f64 	[%rd2], %fd4;
	st.local.f64 	[%rd2+8], %fd5;
	st.local.f64 	[%rd2+16], %fd6;
	{ // callseq 19, 0
	.param .b64 param0;
	st.param.b64 	[param0], %rd29;
	.param .b64 param1;
	st.param.b64 	[param1], %rd30;
	.param .b32 retval0;
	call.uni (retval0), 
	vprintf, 
	(
	param0, 
	param1
	);
	ld.param.b32 	%r54, [retval0];
	} // callseq 19
	ld.global.u64 	%rd36, [%rd7];
	add.s64 	%rd37, %rd36, %rd85;
	ld.f32 	%f20, [%rd37+8];
	ld.global.u64 	%rd38, [%rd7+8];
	mul.wide.s32 	%rd39, %r78, 4;
	add.s64 	%rd40, %rd38, %rd39;
	ld.f32 	%f21, [%rd40];
	fma.rn.f32 	%f22, %f20, %f21, %f19;
	cvt.f64.f32 	%fd7, %f20;
	cvt.f64.f32 	%fd8, %f21;
	cvt.f64.f32 	%fd9, %f22;
	st.local.f64 	[%rd2], %fd7;
	st.local.f64 	[%rd2+8], %fd8;
	st.local.f64 	[%rd2+16], %fd9;
	{ // callseq 20, 0
	.param .b64 param0;
	st.param.b64 	[param0], %rd29;
	.param .b64 param1;
	st.param.b64 	[param1], %rd30;
	.param .b32 retval0;
	call.uni (retval0), 
	vprintf, 
	(
	param0, 
	param1
	);
	ld.param.b32 	%r56, [retval0];
	} // callseq 20
	ld.global.u64 	%rd41, [%rd7];
	add.s64 	%rd42, %rd41, %rd85;
	ld.f32 	%f23, [%rd42+12];
	ld.global.u64 	%rd43, [%rd7+8];
	mul.wide.s32 	%rd44, %r77, 4;
	add.s64 	%rd45, %rd43, %rd44;
	ld.f32 	%f24, [%rd45];
	fma.rn.f32 	%f39, %f23, %f24, %f22;
	cvt.f64.f32 	%fd10, %f23;
	cvt.f64.f32 	%fd11, %f24;
	cvt.f64.f32 	%fd12, %f39;
	st.local.f64 	[%rd2], %fd10;
	st.local.f64 	[%rd2+8], %fd11;
	st.local.f64 	[%rd2+16], %fd12;
	{ // callseq 21, 0
	.param .b64 param0;
	st.param.b64 	[param0], %rd29;
	.param .b64 param1;
	st.param.b64 	[param1], %rd30;
	.param .b32 retval0;
	call.uni (retval0), 
	vprintf, 
	(
	param0, 
	param1
	);
	ld.param.b32 	%r58, [retval0];
	} // callseq 21
	add.s32 	%r80, %r80, 4;
	add.s64 	%rd85, %rd85, 16;
	shl.b32 	%r60, %r84, 2;
	add.s32 	%r79, %r79, %r60;
	add.s32 	%r78, %r78, %r60;
	add.s32 	%r77, %r77, %r60;
	add.s32 	%r76, %r76, %r60;
	setp.ne.s32 	%p11, %r80, 0;
	@%p11 bra 	$L__BB1_9;
$L__BB1_10:
	and.b32  	%r26, %r6, 3;
	setp.eq.s32 	%p12, %r26, 0;
	@%p12 bra 	$L__BB1_15;
	setp.eq.s32 	%p13, %r26, 1;
	@%p13 bra 	$L__BB1_13;
	ld.global.u64 	%rd46, [%rd7];
	add.s32 	%r61, %r82, %r9;
	mul.wide.u32 	%rd47, %r61, 4;
	add.s64 	%rd48, %rd46, %rd47;
	ld.f32 	%f26, [%rd48];
	ld.global.u64 	%rd49, [%rd7+8];
	mad.lo.s32 	%r62, %r82, %r84, %r1;
	mul.wide.s32 	%rd50, %r62, 4;
	add.s64 	%rd51, %rd49, %rd50;
	ld.f32 	%f27, [%rd51];
	fma.rn.f32 	%f28, %f26, %f27, %f39;
	cvt.f64.f32 	%fd13, %f26;
	cvt.f64.f32 	%fd14, %f27;
	cvt.f64.f32 	%fd15, %f28;
	st.local.f64 	[%rd2], %fd13;
	st.local.f64 	[%rd2+8], %fd14;
	st.local.f64 	[%rd2+16], %fd15;
	mov.u64 	%rd52, $str$4;
	cvta.global.u64 	%rd53, %rd52;
	add.u64 	%rd54, %SP, 0;
	{ // callseq 22, 0
	.param .b64 param0;
	st.param.b64 	[param0], %rd53;
	.param .b64 param1;
	st.param.b64 	[param1], %rd54;
	.param .b32 retval0;
	call.uni (retval0), 
	vprintf, 
	(
	param0, 
	param1
	);
	ld.param.b32 	%r63, [retval0];
	} // callseq 22
	ld.global.u64 	%rd55, [%rd7];
	cvt.u64.u32 	%rd56, %r9;
	cvt.u64.u32 	%rd57, %r82;
	add.s64 	%rd58, %rd57, %rd56;
	shl.b64 	%rd59, %rd58, 2;
	add.s64 	%rd60, %rd55, %rd59;
	ld.f32 	%f29, [%rd60+4];
	ld.global.u64 	%rd61, [%rd7+8];
	add.s32 	%r65, %r62, %r84;
	mul.wide.s32 	%rd62, %r65, 4;
	add.s64 	%rd63, %rd61, %rd62;
	ld.f32 	%f30, [%rd63];
	fma.rn.f32 	%f39, %f29, %f30, %f28;
	cvt.f64.f32 	%fd16, %f29;
	cvt.f64.f32 	%fd17, %f30;
	cvt.f64.f32 	%fd18, %f39;
	st.local.f64 	[%rd2], %fd16;
	st.local.f64 	[%rd2+8], %fd17;
	st.local.f64 	[%rd2+16], %fd18;
	{ // callseq 23, 0
	.param .b64 param0;
	st.param.b64 	[param0], %rd53;
	.param .b64 param1;
	st.param.b64 	[param1], %rd54;
	.param .b32 retval0;
	call.uni (retval0), 
	vprintf, 
	(
	param0, 
	param1
	);
	ld.param.b32 	%r66, [retval0];
	} // callseq 23
	add.s32 	%r82, %r82, 2;
$L__BB1_13:
	and.b32  	%r68, %r6, 1;
	setp.eq.b32 	%p14, %r68, 1;
	not.pred 	%p15, %p14;
	@%p15 bra 	$L__BB1_15;
	ld.global.u64 	%rd64, [%rd7];
	add.s32 	%r69, %r82, %r9;
	mul.wide.u32 	%rd65, %r69, 4;
	add.s64 	%rd66, %rd64, %rd65;
	ld.f32 	%f31, [%rd66];
	ld.global.u64 	%rd67, [%rd7+8];
	mad.lo.s32 	%r70, %r82, %r84, %r1;
	mul.wide.s32 	%rd68, %r70, 4;
	add.s64 	%rd69, %rd67, %rd68;
	ld.f32 	%f32, [%rd69];
	fma.rn.f32 	%f39, %f31, %f32, %f39;
	cvt.f64.f32 	%fd19, %f31;
	cvt.f64.f32 	%fd20, %f32;
	cvt.f64.f32 	%fd21, %f39;
	st.local.f64 	[%rd2], %fd19;
	st.local.f64 	[%rd2+8], %fd20;
	st.local.f64 	[%rd2+16], %fd21;
	cvta.global.u64 	%rd71, %rd70;
	add.u64 	%rd72, %SP, 0;
	{ // callseq 24, 0
	.param .b64 param0;
	st.param.b64 	[param0], %rd71;
	.param .b64 param1;
	st.param.b64 	[param1], %rd72;
	.param .b32 retval0;
	call.uni (retval0), 
	vprintf, 
	(
	param0, 
	param1
	);
	ld.param.b32 	%r71, [retval0];
	} // callseq 24
$L__BB1_15:
	ld.global.u64 	%rd73, [%rd7+8];
	mad.lo.s32 	%r73, %r84, %r41, %r1;
	mul.wide.s32 	%rd74, %r73, 4;
	add.s64 	%rd75, %rd73, %rd74;
	st.f32 	[%rd75], %f39;
	st.global.u32 	[%rd6+4], %r84;
	st.global.u32 	[%rd5+4], %r83;
$L__BB1_16:
	setp.ne.s32 	%p16, %r7, %r3;
	mov.u32 	%r75, %r7;
	@%p16 bra 	$L__BB1_3;
$L__BB1_17:
	setp.ge.s32 	%p17, %r41, %r83;
	setp.ge.s32 	%p18, %r1, %r84;
	or.pred  	%p19, %p17, %p18;
	@%p19 bra 	$L__BB1_19;
	ld.param.u64 	%rd84, [_Z13matrixproductPPfS0_PiS1_iii_param_1];
	mul.wide.s32 	%rd76, %r3, 8;
	add.s64 	%rd77, %rd1, %rd76;
	ld.global.u64 	%rd78, [%rd77];
	mad.lo.s32 	%r74, %r84, %r41, %r1;
	mul.wide.s32 	%rd79, %r74, 4;
	add.s64 	%rd80, %rd78, %rd79;
	ld.f32 	%f33, [%rd80];
	cvta.to.global.u64 	%rd81, %rd84;
	ld.global.u64 	%rd82, [%rd81];
	add.s64 	%rd83, %rd82, %rd79;
	st.f32 	[%rd83], %f33;
$L__BB1_19:
	ret;

}


// ===== COMPILED SASS (sm_100) =====

	.target	sm_100

	.elftype	@"ET_EXEC"


//--------------------- .note.nv.tkinfo           --------------------------
	.section	.note.nv.tkinfo,"",@"SHT_NOTE"
	.sectionflags	@"SHF_NOTE_NV_TKINFO"
	.tkinfo
        /*0018*/ 	.word	0x00000002
        /*0030*/ 	.string	""
        /*0030*/ 	.string	"ptxas"
        /*0030*/ 	.string	"Cuda compilation tools, release 13.0, V13.0.88"
        /*0030*/ 	.string	"Build cuda_13.0.r13.0/compiler.36424714_0"
        /*0030*/ 	.string	"-arch sm_100 -m 64 "



//--------------------- .note.nv.cuinfo           --------------------------
	.section	.note.nv.cuinfo,"",@"SHT_NOTE"
	.sectionflags	@"SHF_NOTE_NV_CUINFO"
        /*0018*/ 	.short	0x0002
        /*001a*/ 	.short	0x0064
        /*001c*/ 	.short	0x0082
	.zero		2


//--------------------- .nv.info                  --------------------------
	.section	.nv.info,"",@"SHT_CUDA_INFO"
	.align	4


	//----- nvinfo : EIATTR_REGCOUNT
	.align		4
        /*0000*/ 	.byte	0x04, 0x2f
        /*0002*/ 	.short	(.L_6 - .L_5)
	.align		4
.L_5:
        /*0004*/ 	.word	index@(_Z17matrixproductdeadPPfS0_PiS1_iii)
        /*0008*/ 	.word	0x00000028


	//----- nvinfo : EIATTR_FRAME_SIZE
	.align		4
.L_6:
        /*000c*/ 	.byte	0x04, 0x11
        /*000e*/ 	.short	(.L_8 - .L_7)
	.align		4
.L_7:
        /*0010*/ 	.word	index@(_Z17matrixproductdeadPPfS0_PiS1_iii)
        /*0014*/ 	.word	0x00000018


	//----- nvinfo : EIATTR_REGCOUNT
	.align		4
.L_8:
        /*0018*/ 	.byte	0x04, 0x2f
        /*001a*/ 	.short	(.L_10 - .L_9)
	.align		4
.L_9:
        /*001c*/ 	.word	index@(_Z13matrixproductPPfS0_PiS1_iii)
        /*0020*/ 	.word	0x00000030


	//----- nvinfo : EIATTR_FRAME_SIZE
	.align		4
.L_10:
        /*0024*/ 	.byte	0x04, 0x11
        /*0026*/ 	.short	(.L_12 - .L_11)
	.align		4
.L_11:
        /*0028*/ 	.word	index@(_Z13matrixproductPPfS0_PiS1_iii)
        /*002c*/ 	.word	0x00000018


	//----- nvinfo : EIATTR_MIN_STACK_SIZE
	.align		4
.L_12:
        /*0030*/ 	.byte	0x04, 0x12
        /*0032*/ 	.short	(.L_14 - .L_13)
	.align		4
.L_13:
        /*0034*/ 	.word	index@(_Z13matrixproductPPfS0_PiS1_iii)
        /*0038*/ 	.word	0x00000018


	//----- nvinfo : EIATTR_MIN_STACK_SIZE
	.align		4
.L_14:
        /*003c*/ 	.byte	0x04, 0x12
        /*003e*/ 	.short	(.L_16 - .L_15)
	.align		4
.L_15:
        /*0040*/ 	.word	index@(_Z17matrixproductdeadPPfS0_PiS1_iii)
        /*0044*/ 	.word	0x00000018
.L_16:


//--------------------- .nv.compat                --------------------------
	.section	.nv.compat,"",@"SHT_CUDA_COMPAT_INFO"
	.align	4
        /*0000*/ 	.byte	0x02, 0x09, 0x00, 0x00, 0x02, 0x02, 0x01, 0x00, 0x02, 0x05, 0x05, 0x00, 0x03, 0x07, 0x01, 0x01
        /*0010*/ 	.byte	0x02, 0x03, 0x00, 0x00, 0x02, 0x06, 0x01, 0x00, 0x04, 0x0b, 0x08, 0x00, 0x09, 0x00, 0x00, 0x00
        /*0020*/ 	.byte	0x00, 0x00, 0x00, 0x00


//--------------------- .nv.info._Z13matrixproductPPfS0_PiS1_iii --------------------------
	.section	.nv.info._Z13matrixproductPPfS0_PiS1_iii,"",@"SHT_CUDA_INFO"
	.sectionflags	@""
	.align	4


	//----- nvinfo : EIATTR_CUDA_API_VERSION
	.align		4
        /*0000*/ 	.byte	0x04, 0x37
        /*0002*/ 	.short	(.L_18 - .L_17)
.L_17:
        /*0004*/ 	.word	0x00000082


	//----- nvinfo : EIATTR_KPARAM_INFO
	.align		4
.L_18:
        /*0008*/ 	.byte	0x04, 0x17
        /*000a*/ 	.short	(.L_20 - .L_19)
.L_19:
        /*000c*/ 	.word	0x00000000
        /*0010*/ 	.short	0x0006
        /*0012*/ 	.short	0x0028
        /*0014*/ 	.byte	0x00, 0xf0, 0x11, 0x00


	//----- nvinfo : EIATTR_KPARAM_INFO
	.align		4
.L_20:
        /*0018*/ 	.byte	0x04, 0x17
        /*001a*/ 	.short	(.L_22 - .L_21)
.L_21:
        /*001c*/ 	.word	0x00000000
        /*0020*/ 	.short	0x0005
        /*0022*/ 	.short	0x0024
        /*0024*/ 	.byte	0x00, 0xf0, 0x11, 0x00


	//----- nvinfo : EIATTR_KPARAM_INFO
	.align		4
.L_22:
        /*0028*/ 	.byte	0x04, 0x17
        /*002a*/ 	.short	(.L_24 - .L_23)
.L_23:
        /*002c*/ 	.word	0x00000000
        /*0030*/ 	.short	0x0004
        /*0032*/ 	.short	0x0020
        /*0034*/ 	.byte	0x00, 0xf0, 0x11, 0x00


	//----- nvinfo : EIATTR_KPARAM_INFO
	.align		4
.L_24:
        /*0038*/ 	.byte	0x04, 0x17
        /*003a*/ 	.short	(.L_26 - .L_25)
.L_25:
        /*003c*/ 	.word	0x00000000
        /*0040*/ 	.short	0x0003
        /*0042*/ 	.short	0x0018
        /*0044*/ 	.byte	0x00, 0xf5, 0x21, 0x00


	//----- nvinfo : EIATTR_KPARAM_INFO
	.align		4
.L_26:
        /*0048*/ 	.byte	0x04, 0x17
        /*004a*/ 	.short	(.L_28 - .L_27)
.L_27:
        /*004c*/ 	.word	0x00000000
        /*0050*/ 	.short	0x0002
        /*0052*/ 	.short	0x0010
        /*0054*/ 	.byte	0x00, 0xf5, 0x21, 0x00


	//----- nvinfo : EIATTR_KPARAM_INFO
	.align		4
.L_28:
        /*0058*/ 	.byte	0x04, 0x17
        /*005a*/ 	.short	(.L_30 - .L_29)
.L_29:
        /*005c*/ 	.word	0x00000000
        /*0060*/ 	.short	0x0001
        /*0062*/ 	.short	0x0008
        /*0064*/ 	.byte	0x00, 0xf5, 0x21, 0x00


	//----- nvinfo : EIATTR_KPARAM_INFO
	.align		4
.L_30:
        /*0068*/ 	.byte	0x04, 0x17
        /*006a*/ 	.short	(.L_32 - .L_31)
.L_31:
        /*006c*/ 	.word	0x00000000
        /*0070*/ 	.short	0x0000
        /*0072*/ 	.short	0x0000
        /*0074*/ 	.byte	0x00, 0xf5, 0x21, 0x00


	//----- nvinfo : EIATTR_SPARSE_MMA_MASK
	.align		4
.L_32:
        /*0078*/ 	.byte	0x03, 0x50
        /*007a*/ 	.short	0x0000


	//----- nvinfo : EIATTR_MAXREG_COUNT
	.align		4
        /*007c*/ 	.byte	0x03, 0x1b
        /*007e*/ 	.short	0x00ff


	//----- nvinfo : EIATTR_EXTERNS
	.align		4
        /*0080*/ 	.byte	0x04, 0x0f
        /*0082*/ 	.short	(.L_34 - .L_33)


	//   ....[0]....
	.align		4
.L_33:
        /*0084*/ 	.word	index@(vprintf)


	//----- nvinfo : EIATTR_MERCURY_ISA_VERSION
	.align		4
.L_34:
        /*0088*/ 	.byte	0x03, 0x5f
        /*008a*/ 	.short	0x0101


	//----- nvinfo : EIATTR_VRC_CTA_INIT_COUNT
	.align		4
        /*008c*/ 	.byte	0x02, 0x4a
	.zero		1
	.zero		1


	//----- nvinfo : EIATTR_SYSCALL_OFFSETS
	.align		4
        /*0090*/ 	.byte	0x04, 0x46
        /*0092*/ 	.short	(.L_36 - .L_35)


	//   ....[0]....
.L_35:
        /*0094*/ 	.word	0x000001c0


	//   ....[1]....
        /*0098*/ 	.word	0x00000400


	//   ....[2]....
        /*009c*/ 	.word	0x00000760


	//   ....[3]....
        /*00a0*/ 	.word	0x00000900


	//   ....[4]....
        /*00a4*/ 	.word	0x00000aa0


	//   ....[5]....
        /*00a8*/ 	.word	0x00000c40


	//   ....[6]....
        /*00ac*/ 	.word	0x00000ef0


	//   ....[7]....
        /*00b0*/ 	.word	0x000010c0


	//   ....[8]....
        /*00b4*/ 	.word	0x000012d0


	//----- nvinfo : EIATTR_EXIT_INSTR_OFFSETS
	.align		4
.L_36:
        /*00b8*/ 	.byte	0x04, 0x1c
        /*00ba*/ 	.short	(.L_38 - .L_37)


	//   ....[0]....
.L_37:
        /*00bc*/ 	.word	0x00000120


	//   ....[1]....
        /*00c0*/ 	.word	0x00001410


	//   ....[2]....
        /*00c4*/ 	.word	0x00001500


	//----- nvinfo : EIATTR_CRS_STACK_SIZE
	.align		4
.L_38:
        /*00c8*/ 	.byte	0x04, 0x1e
        /*00ca*/ 	.short	(.L_40 - .L_39)
.L_39:
        /*00cc*/ 	.word	0x00000000


	//----- nvinfo : EIATTR_CBANK_PARAM_SIZE
	.align		4
.L_40:
        /*00d0*/ 	.byte	0x03, 0x19
        /*00d2*/ 	.short	0x002c


	//----- nvinfo : EIATTR_PARAM_CBANK
	.align		4
        /*00d4*/ 	.byte	0x04, 0x0a
        /*00d6*/ 	.short	(.L_42 - .L_41)
	.align		4
.L_41:
        /*00d8*/ 	.word	index@(.nv.constant0._Z13matrixproductPPfS0_PiS1_iii)
        /*00dc*/ 	.short	0x0380
        /*00de*/ 	.short	0x002c


	//----- nvinfo : EIATTR_SW_WAR
	.align		4
.L_42:
        /*00e0*/ 	.byte	0x04, 0x36
        /*00e2*/ 	.short	(.L_44 - .L_43)
.L_43:
        /*00e4*/ 	.word	0x00000008
.L_44:


//--------------------- .nv.info._Z17matrixproductdeadPPfS0_PiS1_iii --------------------------
	.section	.nv.info._Z17matrixproductdeadPPfS0_PiS1_iii,"",@"SHT_CUDA_INFO"
	.sectionflags	@""
	.align	4


	//----- nvinfo : EIATTR_CUDA_API_VERSION
	.align		4
        /*0000*/ 	.byte	0x04, 0x37
        /*0002*/ 	.short	(.L_46 - .L_45)
.L_45:
        /*0004*/ 	.word	0x00000082


	//----- nvinfo : EIATTR_KPARAM_INFO
	.align		4
.L_46:
        /*0008*/ 	.byte	0x04, 0x17
        /*000a*/ 	.short	(.L_48 - .L_47)
.L_47:
        /*000c*/ 	.word	0x00000000
        /*0010*/ 	.short	0x0006
        /*0012*/ 	.short	0x0028
        /*0014*/ 	.byte	0x00, 0xf0, 0x11, 0x00


	//----- nvinfo : EIATTR_KPARAM_INFO
	.align		4
.L_48:
        /*0018*/ 	.byte	0x04, 0x17
        /*001a*/ 	.short	(.L_50 - .L_49)
.L_49:
        /*001c*/ 	.word	0x00000000
        /*0020*/ 	.short	0x0005
        /*0022*/ 	.short	0x0024
        /*0024*/ 	.byte	0x00, 0xf0, 0x11, 0x00


	//----- nvinfo : EIATTR_KPARAM_INFO
	.align		4
.L_50:
        /*0028*/ 	.byte	0x04, 0x17
        /*002a*/ 	.short	(.L_52 - .L_51)
.L_51:
        /*002c*/ 	.word	0x00000000
        /*0030*/ 	.short	0x0004
        /*0032*/ 	.short	0x0020
        /*0034*/ 	.byte	0x00, 0xf0, 0x11, 0x00


	//----- nvinfo : EIATTR_KPARAM_INFO
	.align		4
.L_52:
        /*0038*/ 	.byte	0x04, 0x17
        /*003a*/ 	.short	(.L_54 - .L_53)
.L_53:
        /*003c*/ 	.word	0x00000000
        /*0040*/ 	.short	0x0003
        /*0042*/ 	.short	0x0018
        /*0044*/ 	.byte	0x00, 0xf5, 0x21, 0x00


	//----- nvinfo : EIATTR_KPARAM_INFO
	.align		4
.L_54:
        /*0048*/ 	.byte	0x04, 0x17
        /*004a*/ 	.short	(.L_56 - .L_55)
.L_55:
        /*004c*/ 	.word	0x00000000
        /*0050*/ 	.short	0x0002
        /*0052*/ 	.short	0x0010
        /*0054*/ 	.byte	0x00, 0xf5, 0x21, 0x00


	//----- nvinfo : EIATTR_KPARAM_INFO
	.align		4
.L_56:
        /*0058*/ 	.byte	0x04, 0x17
        /*005a*/ 	.short	(.L_58 - .L_57)
.L_57:
        /*005c*/ 	.word	0x00000000
        /*0060*/ 	.short	0x0001
        /*0062*/ 	.short	0x0008
        /*0064*/ 	.byte	0x00, 0xf5, 0x21, 0x00


	//----- nvinfo : EIATTR_KPARAM_INFO
	.align		4
.L_58:
        /*0068*/ 	.byte	0x04, 0x17
        /*006a*/ 	.short	(.L_60 - .L_59)
.L_59:
        /*006c*/ 	.word	0x00000000
        /*0070*/ 	.short	0x0000
        /*0072*/ 	.short	0x0000
        /*0074*/ 	.byte	0x00, 0xf5, 0x21, 0x00


	//----- nvinfo : EIATTR_SPARSE_MMA_MASK
	.align		4
.L_60:
        /*0078*/ 	.byte	0x03, 0x50
        /*007a*/ 	.short	0x0000


	//----- nvinfo : EIATTR_MAXREG_COUNT
	.align		4
        /*007c*/ 	.byte	0x03, 0x1b
        /*007e*/ 	.short	0x00ff


	//----- nvinfo : EIATTR_EXTERNS
	.align		4
        /*0080*/ 	.byte	0x04, 0x0f
        /*0082*/ 	.short	(.L_62 - .L_61)


	//   ....[0]....
	.align		4
.L_61:
        /*0084*/ 	.word	index@(vprintf)


	//----- nvinfo : EIATTR_MERCURY_ISA_VERSION
	.align		4
.L_62:
        /*0088*/ 	.byte	0x03, 0x5f
        /*008a*/ 	.short	0x0101


	//----- nvinfo : EIATTR_VRC_CTA_INIT_COUNT
	.align		4
        /*008c*/ 	.byte	0x02, 0x4a
	.zero		1
	.zero		1


	//----- nvinfo : EIATTR_SYSCALL_OFFSETS
	.align		4
        /*0090*/ 	.byte	0x04, 0x46
        /*0092*/ 	.short	(.L_64 - .L_63)


	//   ....[0]....
.L_63:
        /*0094*/ 	.word	0x00000490


	//   ....[1]....
        /*0098*/ 	.word	0x00000630


	//   ....[2]....
        /*009c*/ 	.word	0x000007c0


	//   ....[3]....
        /*00a0*/ 	.word	0x00000950


	//   ....[4]....
        /*00a4*/ 	.word	0x00000ae0


	//   ....[5]....
        /*00a8*/ 	.word	0x00000c70


	//   ....[6]....
        /*00ac*/ 	.word	0x00000e00


	//   ....[7]....
        /*00b0*/ 	.word	0x00000f90


	//   ....[8]....
        /*00b4*/ 	.word	0x000012c0


	//   ....[9]....
        /*00b8*/ 	.word	0x00001450


	//   ....[10]....
        /*00bc*/ 	.word	0x000015e0


	//   ....[11]....
        /*00c0*/ 	.word	0x00001770


	//   ....[12]....
        /*00c4*/ 	.word	0x000019c0


	//   ....[13]....
        /*00c8*/ 	.word	0x00001b50


	//   ....[14]....
        /*00cc*/ 	.word	0x00001d90


	//   ....[15]....
        /*00d0*/ 	.word	0x00001ed0


	//----- nvinfo : EIATTR_EXIT_INSTR_OFFSETS
	.align		4
.L_64:
        /*00d4*/ 	.byte	0x04, 0x1c
        /*00d6*/ 	.short	(.L_66 - .L_65)


	//   ....[0]....
.L_65:
        /*00d8*/ 	.word	0x00000130


	//   ....[1]....
        /*00dc*/ 	.word	0x000001b0


	//   ....[2]....
        /*00e0*/ 	.word	0x00001f30


	//----- nvinfo : EIATTR_CRS_STACK_SIZE
	.align		4
.L_66:
        /*00e4*/ 	.byte	0x04, 0x1e
        /*00e6*/ 	.short	(.L_68 - .L_67)
.L_67:
        /*00e8*/ 	.word	0x00000000


	//----- nvinfo : EIATTR_CBANK_PARAM_SIZE
	.align		4
.L_68:
        /*00ec*/ 	.byte	0x03, 0x19
        /*00ee*/ 	.short	0x002c


	//----- nvinfo : EIATTR_PARAM_CBANK
	.align		4
        /*00f0*/ 	.byte	0x04, 0x0a
        /*00f2*/ 	.short	(.L_70 - .L_69)
	.align		4
.L_69:
        /*00f4*/ 	.word	index@(.nv.constant0._Z17matrixproductdeadPPfS0_PiS1_iii)
        /*00f8*/ 	.short	0x0380
        /*00fa*/ 	.short	0x002c


	//----- nvinfo : EIATTR_SW_WAR
	.align		4
.L_70:
        /*00fc*/ 	.byte	0x04, 0x36
        /*00fe*/ 	.short	(.L_72 - .L_71)
.L_71:
        /*0100*/ 	.word	0x00000008
.L_72:


//--------------------- .nv.callgraph             --------------------------
	.section	.nv.callgraph,"",@"SHT_CUDA_CALLGRAPH"
	.align	4
	.sectionentsize	8
	.align		4
        /*0000*/ 	.word	0x00000000
	.align		4
        /*0004*/ 	.word	0xffffffff
	.align		4
        /*0008*/ 	.word	index@(_Z13matrixproductPPfS0_PiS1_iii)
	.align		4
        /*000c*/ 	.word	index@(vprintf)
	.align		4
        /*0010*/ 	.word	index@(_Z17matrixproductdeadPPfS0_PiS1_iii)
	.align		4
        /*0014*/ 	.word	index@(vprintf)
	.align		4
        /*0018*/ 	.word	0x00000000
	.align		4
        /*001c*/ 	.word	0xfffffffe
	.align		4
        /*0020*/ 	.word	0x00000000
	.align		4
        /*0024*/ 	.word	0xfffffffd
	.align		4
        /*0028*/ 	.word	0x00000000
	.align		4
        /*002c*/ 	.word	0xfffffffc


//--------------------- .nv.constant4             --------------------------
	.section	.nv.constant4,"a",@progbits
	.align	8
	.align		8
.nv.constant4:
        /*0000*/ 	.dword	vprintf
	.align		8
        /*0008*/ 	.dword	$str
	.align		8
        /*0010*/ 	.dword	$str$1
	.align		8
        /*0018*/ 	.dword	$str$2
	.align		8
        /*0020*/ 	.dword	$str$3
	.align		8
        /*0028*/ 	.dword	$str$4


//--------------------- .text._Z13matrixproductPPfS0_PiS1_iii --------------------------
	.section	.text._Z13matrixproductPPfS0_PiS1_iii,"ax",@progbits
	.align	128
        .global         _Z13matrixproductPPfS0_PiS1_iii
        .type           _Z13matrixproductPPfS0_PiS1_iii,@function
        .size           _Z13matrixproductPPfS0_PiS1_iii,(.L_x_43 - _Z13matrixproductPPfS0_PiS1_iii)
        .other          _Z13matrixproductPPfS0_PiS1_iii,@"STO_CUDA_ENTRY STV_DEFAULT"
_Z13matrixproductPPfS0_PiS1_iii:
.text._Z13matrixproductPPfS0_PiS1_iii:
[----:B------:R-:W0:Y:S01]  /*0000*/  LDC R1, c[0x0][0x37c] ;  /* 0x0000df00ff017b82 */ /* 0x000e220000000800 */
[----:B------:R-:W1:Y:S01]  /*0010*/  S2R R0, SR_TID.Y ;  /* 0x0000000000007919 */ /* 0x000e620000002200 */
[----:B------:R-:W2:Y:S06]  /*0020*/  LDCU UR5, c[0x0][0x2fc] ;  /* 0x00005f80ff0577ac */ /* 0x000eac0008000800 */
[----:B------:R-:W3:Y:S01]  /*0030*/  LDC R16, c[0x0][0x360] ;  /* 0x0000d800ff107b82 */ /* 0x000ee20000000800 */
[----:B0-----:R-:W-:Y:S01]  /*0040*/  VIADD R1, R1, 0xffffffe8 ;  /* 0xffffffe801017836 */ /* 0x001fe20000000000 */
[----:B------:R-:W3:Y:S01]  /*0050*/  S2R R3, SR_TID.X ;  /* 0x0000000000037919 */ /* 0x000ee20000002100 */
[----:B------:R-:W0:Y:S01]  /*0060*/  LDCU UR8, c[0x0][0x3a8] ;  /* 0x00007500ff0877ac */ /* 0x000e220008000800 */
[----:B------:R-:W4:Y:S04]  /*0070*/  LDCU UR9, c[0x0][0x3a4] ;  /* 0x00007480ff0977ac */ /* 0x000f280008000800 */
[----:B------:R-:W1:Y:S01]  /*0080*/  S2UR UR7, SR_CTAID.Y ;  /* 0x00000000000779c3 */ /* 0x000e620000002600 */
[----:B------:R-:W5:Y:S07]  /*0090*/  LDCU UR4, c[0x0][0x2f8] ;  /* 0x00005f00ff0477ac */ /* 0x000f6e0008000800 */
[----:B------:R-:W1:Y:S08]  /*00a0*/  LDC R17, c[0x0][0x364] ;  /* 0x0000d900ff117b82 */ /* 0x000e700000000800 */
[----:B------:R-:W3:Y:S01]  /*00b0*/  S2UR UR6, SR_CTAID.X ;  /* 0x00000000000679c3 */ /* 0x000ee20000002500 */
[----:B-----5:R-:W-:-:S05]  /*00c0*/  IADD3 R27, P1, PT, R1, UR4, RZ ;  /* 0x00000004011b7c10 */ /* 0x020fca000ff3e0ff */
[----:B--2---:R-:W-:Y:S02]  /*00d0*/  IMAD.X R26, RZ, RZ, UR5, P1 ;  /* 0x00000005ff1a7e24 */ /* 0x004fe400088e06ff */
[----:B-1----:R-:W-:-:S05]  /*00e0*/  IMAD R17, R17, UR7, R0 ;  /* 0x0000000711117c24 */ /* 0x002fca000f8e0200 */
[----:B0-----:R-:W-:Y:S01]  /*00f0*/  ISETP.GE.AND P0, PT, R17, UR8, PT ;  /* 0x0000000811007c0c */ /* 0x001fe2000bf06270 */
[----:B---3--:R-:W-:-:S05]  /*0100*/  IMAD R16, R16, UR6, R3 ;  /* 0x0000000610107c24 */ /* 0x008fca000f8e0203 */
[----:B----4-:R-:W-:-:S13]  /*0110*/  ISETP.GE.OR P0, PT, R16, UR9, P0 ;  /* 0x0000000910007c0c */ /* 0x010fda0008706670 */
[----:B------:R-:W-:Y:S05]  /*0120*/  @P0 EXIT ;  /* 0x000000000000094d */ /* 0x000fea0003800000 */
[----:B------:R-:W-:Y:S01]  /*0130*/  MOV R0, 0x0 ;  /* 0x0000000000007802 */ /* 0x000fe20000000f00 */
[----:B------:R0:W-:Y:S01]  /*0140*/  STL.64 [R1], R16 ;  /* 0x0000001001007387 */ /* 0x0001e20000100a00 */
[----:B------:R-:W1:Y:S01]  /*0150*/  LDCU.64 UR4, c[0x4][0x18] ;  /* 0x01000300ff0477ac */ /* 0x000e620008000a00 */
[----:B------:R-:W-:Y:S01]  /*0160*/  IMAD.MOV.U32 R6, RZ, RZ, R27 ;  /* 0x000000ffff067224 */ /* 0x000fe200078e001b */
[----:B------:R0:W2:Y:S01]  /*0170*/  LDC.64 R2, c[0x4][R0] ;  /* 0x0100000000027b82 */ /* 0x0000a20000000a00 */
[----:B------:R-:W-:Y:S02]  /*0180*/  IMAD.MOV.U32 R7, RZ, RZ, R26 ;  /* 0x000000ffff077224 */ /* 0x000fe400078e001a */
[----:B-1----:R-:W-:Y:S02]  /*0190*/  IMAD.U32 R4, RZ, RZ, UR4 ;  /* 0x00000004ff047e24 */ /* 0x002fe4000f8e00ff */
[----:B0-----:R-:W-:-:S07]  /*01a0*/  IMAD.U32 R5, RZ, RZ, UR5 ;  /* 0x00000005ff057e24 */ /* 0x001fce000f8e00ff */
[----:B------:R-:W-:-:S07]  /*01b0*/  LEPC R20, `(.L_x_0) ;  /* 0x000000001014794e */ /* 0x000fce0000000000 */
[----:B--2---:R-:W-:Y:S05]  /*01c0*/  CALL.ABS.NOINC R2 ;  /* 0x0000000002007343 */ /* 0x004fea0003c00000 */
.L_x_0:
[----:B------:R-:W0:Y:S08]  /*01d0*/  LDC R42, c[0x0][0x3a0] ;  /* 0x0000e800ff2a7b82 */ /* 0x000e300000000800 */
[----:B------:R-:W1:Y:S01]  /*01e0*/  LDC.64 R44, c[0x0][0x358] ;  /* 0x0000d600ff2c7b82 */ /* 0x000e620000000a00 */
[C---:B0-----:R-:W-:Y:S01]  /*01f0*/  ISETP.GE.AND P0, PT, R42.reuse, 0x2, PT ;  /* 0x000000022a00780c */ /* 0x041fe20003f06270 */
[----:B------:R-:W-:-:S12]  /*0200*/  VIADD R42, R42, 0xffffffff ;  /* 0xffffffff2a2a7836 */ /* 0x000fd80000000000 */
[----:B-1----:R-:W-:Y:S05]  /*0210*/  @!P0 BRA `(.L_x_1) ;  /* 0x0000001000748947 */ /* 0x002fea0003800000 */
[----:B------:R-:W-:Y:S01]  /*0220*/  BSSY.RECONVERGENT B9, `(.L_x_1) ;  /* 0x000011c000097945 */ /* 0x000fe20003800200 */
[----:B------:R-:W-:-:S07]  /*0230*/  IMAD.MOV.U32 R41, RZ, RZ, RZ ;  /* 0x000000ffff297224 */ /* 0x000fce00078e00ff */
.L_x_19:
[----:B0-----:R-:W0:Y:S01]  /*0240*/  LDC.64 R18, c[0x0][0x398] ;  /* 0x0000e600ff127b82 */ /* 0x001e220000000a00 */
[C---:B------:R-:W-:Y:S02]  /*0250*/  R2UR UR8, R44.reuse ;  /* 0x000000002c0872ca */ /* 0x040fe400000e0000 */
[C---:B------:R-:W-:Y:S02]  /*0260*/  R2UR UR9, R45.reuse ;  /* 0x000000002d0972ca */ /* 0x040fe400000e0000 */
[C---:B------:R-:W-:Y:S02]  /*0270*/  R2UR UR6, R44.reuse ;  /* 0x000000002c0672ca */ /* 0x040fe400000e0000 */
[C---:B------:R-:W-:Y:S01]  /*0280*/  R2UR UR7, R45.reuse ;  /* 0x000000002d0772ca */ /* 0x040fe200000e0000 */
[----:B------:R-:W1:Y:S01]  /*0290*/  LDC.64 R22, c[0x0][0x390] ;  /* 0x0000e400ff167b82 */ /* 0x000e620000000a00 */
[----:B------:R-:W-:Y:S02]  /*02a0*/  R2UR UR4, R44 ;  /* 0x000000002c0472ca */ /* 0x000fe400000e0000 */
[----:B------:R-:W-:Y:S01]  /*02b0*/  R2UR UR5, R45 ;  /* 0x000000002d0572ca */ /* 0x000fe200000e0000 */
[----:B0-----:R-:W-:-:S05]  /*02c0*/  IMAD.WIDE.U32 R18, R41, 0x4, R18 ;  /* 0x0000000429127825 */ /* 0x001fca00078e0012 */
[----:B------:R-:W2:Y:S01]  /*02d0*/  LDG.E R3, desc[UR8][R18.64+0x4] ;  /* 0x0000040812037981 */ /* 0x000ea2000c1e1900 */
[----:B-1----:R-:W-:-:S06]  /*02e0*/  IMAD.WIDE.U32 R22, R41, 0x4, R22 ;  /* 0x0000000429167825 */ /* 0x002fcc00078e0016 */
[----:B------:R0:W5:Y:S04]  /*02f0*/  LDG.E R39, desc[UR4][R18.64] ;  /* 0x0000000412277981 */ /* 0x000168000c1e1900 */
[----:B------:R-:W2:Y:S01]  /*0300*/  LDG.E R40, desc[UR6][R22.64] ;  /* 0x0000000616287981 */ /* 0x000ea2000c1e1900 */
[----:B------:R-:W-:Y:S02]  /*0310*/  IMAD.MOV.U32 R31, RZ, RZ, R41 ;  /* 0x000000ffff1f7224 */ /* 0x000fe400078e0029 */
[----:B------:R-:W-:Y:S01]  /*0320*/  VIADD R41, R41, 0x1 ;  /* 0x0000000129297836 */ /* 0x000fe20000000000 */
[----:B------:R0:W5:Y:S01]  /*0330*/  LDG.E R38, desc[UR6][R22.64+0x4] ;  /* 0x0000040616267981 */ /* 0x000162000c1e1900 */
[----:B------:R-:W-:Y:S03]  /*0340*/  BSSY.RECONVERGENT B6, `(.L_x_2) ;  /* 0x000000d000067945 */ /* 0x000fe60003800200 */
[----:B------:R-:W-:-:S04]  /*0350*/  ISETP.NE.AND P1, PT, R41, R42, PT ;  /* 0x0000002a2900720c */ /* 0x000fc80003f25270 */
[----:B------:R-:W-:Y:S02]  /*0360*/  P2R R43, PR, RZ, 0x2 ;  /* 0x00000002ff2b7803 */ /* 0x000fe40000000000 */
[----:B--2---:R-:W-:-:S13]  /*0370*/  ISETP.NE.AND P0, PT, R40, R3, PT ;  /* 0x000000032800720c */ /* 0x004fda0003f05270 */
[----:B0-----:R-:W-:Y:S05]  /*0380*/  @!P0 BRA `(.L_x_3) ;  /* 0x0000000000208947 */ /* 0x001fea0003800000 */
[----:B------:R-:W-:Y:S01]  /*0390*/  MOV R0, 0x0 ;  /* 0x0000000000007802 */ /* 0x000fe20000000f00 */
[----:B------:R-:W0:Y:S01]  /*03a0*/  LDCU.64 UR4, c[0x4][0x20] ;  /* 0x01000400ff0477ac */ /* 0x000e220008000a00 */
[----:B------:R-:W-:Y:S02]  /*03b0*/  CS2R R6, SRZ ;  /* 0x0000000000067805 */ /* 0x000fe4000001ff00 */
[----:B------:R1:W2:Y:S01]  /*03c0*/  LDC.64 R2, c[0x4][R0] ;  /* 0x0100000000027b82 */ /* 0x0002a20000000a00 */
[----:B0-----:R-:W-:Y:S02]  /*03d0*/  IMAD.U32 R4, RZ, RZ, UR4 ;  /* 0x00000004ff047e24 */ /* 0x001fe4000f8e00ff */
[----:B-1----:R-:W-:-:S07]  /*03e0*/  IMAD.U32 R5, RZ, RZ, UR5 ;  /* 0x00000005ff057e24 */ /* 0x002fce000f8e00ff */
[----:B------:R-:W-:-:S07]  /*03f0*/  LEPC R20, `(.L_x_3) ;  /* 0x000000001014794e */ /* 0x000fce0000000000 */
[----:B--2--5:R-:W-:Y:S05]  /*0400*/  CALL.ABS.NOINC R2 ;  /* 0x0000000002007343 */ /* 0x024fea0003c00000 */
.L_x_3:
[----:B------:R-:W-:Y:S05]  /*0410*/  BSYNC.RECONVERGENT B6 ;  /* 0x0000000000067941 */ /* 0x000fea0003800200 */
.L_x_2:
[----:B-----5:R-:W-:Y:S01]  /*0420*/  ISETP.GE.AND P0, PT, R16, R38, PT ;  /* 0x000000261000720c */ /* 0x020fe20003f06270 */
[----:B------:R-:W-:Y:S03]  /*0430*/  BSSY.RECONVERGENT B8, `(.L_x_4) ;  /* 0x00000f8000087945 */ /* 0x000fe60003800200 */
[----:B------:R-:W-:-:S13]  /*0440*/  ISETP.GE.OR P0, PT, R17, R39, P0 ;  /* 0x000000271100720c */ /* 0x000fda0000706670 */
[----:B------:R-:W-:Y:S05]  /*0450*/  @P0 BRA `(.L_x_5) ;  /* 0x0000000c00d40947 */ /* 0x000fea0003800000 */
[----:B------:R-:W0:Y:S01]  /*0460*/  LDC.64 R24, c[0x0][0x380] ;  /* 0x0000e000ff187b82 */ /* 0x000e220000000a00 */
[----:B------:R-:W-:Y:S01]  /*0470*/  ISETP.GE.AND P0, PT, R40, 0x1, PT ;  /* 0x000000012800780c */ /* 0x000fe20003f06270 */
[----:B------:R-:W-:Y:S01]  /*0480*/  BSSY.RECONVERGENT B7, `(.L_x_6) ;  /* 0x00000e6000077945 */ /* 0x000fe20003800200 */
[----:B------:R-:W-:Y:S02]  /*0490*/  HFMA2 R29, -RZ, RZ, 0, 0 ;  /* 0x00000000ff1d7431 */ /* 0x000fe400000001ff */
[----:B0-----:R-:W-:-:S09]  /*04a0*/  IMAD.WIDE.U32 R24, R31, 0x8, R24 ;  /* 0x000000081f187825 */ /* 0x001fd200078e0018 */
[----:B------:R-:W-:Y:S05]  /*04b0*/  @!P0 BRA `(.L_x_7) ;  /* 0x0000000c00888947 */ /* 0x000fea0003800000 */
[----:B------:R-:W-:Y:S01]  /*04c0*/  ISETP.GE.U32.AND P0, PT, R40, 0x4, PT ;  /* 0x000000042800780c */ /* 0x000fe20003f06070 */
[----:B------:R-:W-:Y:S01]  /*04d0*/  BSSY.RECONVERGENT B6, `(.L_x_8) ;  /* 0x0000081000067945 */ /* 0x000fe20003800200 */
[----:B------:R-:W-:Y:S02]  /*04e0*/  IMAD R37, R17, R40, RZ ;  /* 0x0000002811257224 */ /* 0x000fe400078e02ff */
[----:B------:R-:W-:Y:S02]  /*04f0*/  IMAD.MOV.U32 R29, RZ, RZ, RZ ;  /* 0x000000ffff1d7224 */ /* 0x000fe400078e00ff */
[----:B------:R-:W-:-:S07]  /*0500*/  IMAD.MOV.U32 R2, RZ, RZ, RZ ;  /* 0x000000ffff027224 */ /* 0x000fce00078e00ff */
[----:B------:R-:W-:Y:S05]  /*0510*/  @!P0 BRA `(.L_x_9) ;  /* 0x0000000400f08947 */ /* 0x000fea0003800000 */
[----:B------:R-:W-:Y:S01]  /*0520*/  IMAD.WIDE.U32 R34, R37, 0x4, RZ ;  /* 0x0000000425227825 */ /* 0x000fe200078e00ff */
[----:B------:R-:W-:-:S03]  /*0530*/  LOP3.LUT R30, R40, 0x7ffffffc, RZ, 0xc0, !PT ;  /* 0x7ffffffc281e7812 */ /* 0x000fc600078ec0ff */
[----:B------:R-:W-:Y:S02]  /*0540*/  IMAD.MOV.U32 R36, RZ, RZ, R34 ;  /* 0x000000ffff247224 */ /* 0x000fe400078e0022 */
[----:B------:R-:W-:Y:S02]  /*0550*/  IMAD.IADD R34, R16, 0x1, R38 ;  /* 0x0000000110227824 */ /* 0x000fe400078e0226 */
[C-C-:B------:R-:W-:Y:S02]  /*0560*/  IMAD R33, R38.reuse, 0x2, R16.reuse ;  /* 0x0000000226217824 */ /* 0x140fe400078e0210 */
[--C-:B------:R-:W-:Y:S02]  /*0570*/  IMAD R32, R38, 0x3, R16.reuse ;  /* 0x0000000326207824 */ /* 0x100fe400078e0210 */
[----:B------:R-:W-:Y:S02]  /*0580*/  IMAD.MOV.U32 R29, RZ, RZ, RZ ;  /* 0x000000ffff1d7224 */ /* 0x000fe400078e00ff */
[----:B------:R-:W-:-:S02]  /*0590*/  IMAD.MOV.U32 R31, RZ, RZ, R16 ;  /* 0x000000ffff1f7224 */ /* 0x000fc400078e0010 */
[----:B------:R-:W-:-:S07]  /*05a0*/  IMAD.MOV R30, RZ, RZ, -R30 ;  /* 0x000000ffff1e7224 */ /* 0x000fce00078e0a1e */
.L_x_14:
[C---:B------:R-:W-:Y:S02]  /*05b0*/  R2UR UR4, R44.reuse ;  /* 0x000000002c0472ca */ /* 0x040fe400000e0000 */
[C---:B------:R-:W-:Y:S02]  /*05c0*/  R2UR UR5, R45.reuse ;  /* 0x000000002d0572ca */ /* 0x040fe400000e0000 */
[----:B------:R-:W-:Y:S02]  /*05d0*/  R2UR UR6, R44 ;  /* 0x000000002c0672ca */ /* 0x000fe400000e0000 */
[----:B------:R-:W-:-:S09]  /*05e0*/  R2UR UR7, R45 ;  /* 0x000000002d0772ca */ /* 0x000fd200000e0000 */
[----:B------:R-:W2:Y:S04]  /*05f0*/  LDG.E.64 R2, desc[UR4][R24.64] ;  /* 0x0000000418027981 */ /* 0x000ea8000c1e1b00 */
[----:B------:R-:W3:Y:S01]  /*0600*/  LDG.E.64 R4, desc[UR6][R24.64+0x8] ;  /* 0x0000080618047981 */ /* 0x000ee2000c1e1b00 */
[----:B--2---:R-:W-:Y:S01]  /*0610*/  IADD3 R2, P0, PT, R2, R36, RZ ;  /* 0x0000002402027210 */ /* 0x004fe20007f1e0ff */
[----:B---3--:R-:W-:-:S04]  /*0620*/  IMAD.WIDE R4, R31, 0x4, R4 ;  /* 0x000000041f047825 */ /* 0x008fc800078e0204 */
[----:B------:R-:W-:Y:S01]  /*0630*/  IMAD.X R3, R3, 0x1, R35, P0 ;  /* 0x0000000103037824 */ /* 0x000fe200000e0623 */
[----:B------:R-:W2:Y:S04]  /*0640*/  LD.E R10, desc[UR6][R4.64] ;  /* 0x00000006040a7980 */ /* 0x000ea8000c101900 */
[----:B------:R-:W3:Y:S01]  /*0650*/  LD.E R0, desc[UR4][R2.64] ;  /* 0x0000000402007980 */ /* 0x000ee2000c101900 */
[----:B------:R-:W-:Y:S01]  /*0660*/  MOV R28, 0x0 ;  /* 0x00000000001c7802 */ /* 0x000fe20000000f00 */
[----:B------:R-:W0:Y:S03]  /*0670*/  LDCU.64 UR4, c[0x4][0x28] ;  /* 0x01000500ff0477ac */ /* 0x000e260008000a00 */
[----:B------:R1:W4:Y:S01]  /*0680*/  LDC.64 R8, c[0x4][R28] ;  /* 0x010000001c087b82 */ /* 0x0003220000000a00 */
[----:B--2---:R-:W2:Y:S01]  /*0690*/  F2F.F64.F32 R6, R10 ;  /* 0x0000000a00067310 */ /* 0x004ea20000201800 */
[----:B---3--:R-:W-:-:S07]  /*06a0*/  FFMA R29, R0, R10, R29 ;  /* 0x0000000a001d7223 */ /* 0x008fce000000001d */
[----:B------:R-:W3:Y:S01]  /*06b0*/  F2F.F64.F32 R2, R0 ;  /* 0x0000000000027310 */ /* 0x000ee20000201800 */
[----:B--2---:R2:W-:Y:S07]  /*06c0*/  STL.64 [R1+0x8], R6 ;  /* 0x0000080601007387 */ /* 0x0045ee0000100a00 */
[----:B------:R-:W5:Y:S01]  /*06d0*/  F2F.F64.F32 R4, R29 ;  /* 0x0000001d00047310 */ /* 0x000f620000201800 */
[----:B---3--:R3:W-:Y:S01]  /*06e0*/  STL.64 [R1], R2 ;  /* 0x0000000201007387 */ /* 0x0087e20000100a00 */
[----:B--2---:R-:W-:-:S02]  /*06f0*/  IMAD.MOV.U32 R6, RZ, RZ, R27 ;  /* 0x000000ffff067224 */ /* 0x004fc400078e001b */
[----:B------:R-:W-:Y:S01]  /*0700*/  IMAD.MOV.U32 R7, RZ, RZ, R26 ;  /* 0x000000ffff077224 */ /* 0x000fe200078e001a */
[----:B-----5:R0:W-:Y:S01]  /*0710*/  STL.64 [R1+0x10], R4 ;  /* 0x0000100401007387 */ /* 0x0201e20000100a00 */
[----:B---3--:R-:W-:Y:S01]  /*0720*/  LOP3.LUT R2, R40, 0x7ffffffc, RZ, 0xc0, !PT ;  /* 0x7ffffffc28027812 */ /* 0x008fe200078ec0ff */
[----:B0-----:R-:W-:Y:S01]  /*0730*/  IMAD.U32 R4, RZ, RZ, UR4 ;  /* 0x00000004ff047e24 */ /* 0x001fe2000f8e00ff */
[----:B-1--4-:R-:W-:-:S07]  /*0740*/  MOV R5, UR5 ;  /* 0x0000000500057c02 */ /* 0x012fce0008000f00 */
[----:B------:R-:W-:-:S07]  /*0750*/  LEPC R20, `(.L_x_10) ;  /* 0x000000001014794e */ /* 0x000fce0000000000 */
[----:B------:R-:W-:Y:S05]  /*0760*/  CALL.ABS.NOINC R8 ;  /* 0x0000000008007343 */ /* 0x000fea0003c00000 */
.L_x_10:
        /* <DEDUP_REMOVED lines=10> */
[----:B------:R2:W3:Y:S01]  /*0810*/  LD.E R0, desc[UR4][R4.64+0x4] ;  /* 0x0000040404007980 */ /* 0x0004e2000c101900 */
[----:B------:R-:W0:Y:S01]  /*0820*/  LDCU.64 UR4, c[0x4][0x28] ;  /* 0x01000500ff0477ac */ /* 0x000e220008000a00 */
[----:B--2---:R-:W1:Y:S01]  /*0830*/  F2F.F64.F32 R4, R3 ;  /* 0x0000000300047310 */ /* 0x004e620000201800 */
[----:B---3--:R-:W-:-:S07]  /*0840*/  FFMA R29, R0, R3, R29 ;  /* 0x00000003001d7223 */ /* 0x008fce000000001d */
[----:B------:R-:W2:Y:S01]  /*0850*/  F2F.F64.F32 R8, R0 ;  /* 0x0000000000087310 */ /* 0x000ea20000201800 */
[----:B-1----:R0:W-:Y:S07]  /*0860*/  STL.64 [R1+0x8], R4 ;  /* 0x0000080401007387 */ /* 0x0021ee0000100a00 */
[----:B------:R-:W1:Y:S01]  /*0870*/  F2F.F64.F32 R6, R29 ;  /* 0x0000001d00067310 */ /* 0x000e620000201800 */
[----:B--2---:R2:W-:Y:S01]  /*0880*/  STL.64 [R1], R8 ;  /* 0x0000000801007387 */ /* 0x0045e20000100a00 */
[----:B0-----:R-:W-:-:S02]  /*0890*/  IMAD.U32 R4, RZ, RZ, UR4 ;  /* 0x00000004ff047e24 */ /* 0x001fc4000f8e00ff */
[----:B------:R-:W-:Y:S01]  /*08a0*/  IMAD.U32 R5, RZ, RZ, UR5 ;  /* 0x00000005ff057e24 */ /* 0x000fe2000f8e00ff */
[----:B-1----:R0:W-:Y:S01]  /*08b0*/  STL.64 [R1+0x10], R6 ;  /* 0x0000100601007387 */ /* 0x0021e20000100a00 */
[----:B--2---:R1:W2:Y:S01]  /*08c0*/  LDC.64 R8, c[0x4][R28] ;  /* 0x010000001c087b82 */ /* 0x0042a20000000a00 */
[----:B0-----:R-:W-:Y:S02]  /*08d0*/  IMAD.MOV.U32 R6, RZ, RZ, R27 ;  /* 0x000000ffff067224 */ /* 0x001fe400078e001b */
[----:B-1----:R-:W-:-:S07]  /*08e0*/  IMAD.MOV.U32 R7, RZ, RZ, R26 ;  /* 0x000000ffff077224 */ /* 0x002fce00078e001a */
[----:B------:R-:W-:-:S07]  /*08f0*/  LEPC R20, `(.L_x_11) ;  /* 0x000000001014794e */ /* 0x000fce0000000000 */
[----:B--2---:R-:W-:Y:S05]  /*0900*/  CALL.ABS.NOINC R8 ;  /* 0x0000000008007343 */ /* 0x004fea0003c00000 */
.L_x_11:
        /* <DEDUP_REMOVED lines=22> */
[----:B0-----:R-:W-:Y:S01]  /*0a70*/  MOV R6, R27 ;  /* 0x0000001b00067202 */ /* 0x001fe20000000f00 */
[----:B-1----:R-:W-:-:S07]  /*0a80*/  IMAD.MOV.U32 R7, RZ, RZ, R26 ;  /* 0x000000ffff077224 */ /* 0x002fce00078e001a */
[----:B------:R-:W-:-:S07]  /*0a90*/  LEPC R20, `(.L_x_12) ;  /* 0x000000001014794e */ /* 0x000fce0000000000 */
[----:B--2---:R-:W-:Y:S05]  /*0aa0*/  CALL.ABS.NOINC R8 ;  /* 0x0000000008007343 */ /* 0x004fea0003c00000 */
.L_x_12:
        /* <DEDUP_REMOVED lines=26> */
.L_x_13:
[----:B------:R-:W-:Y:S01]  /*0c50*/  VIADD R30, R30, 0x4 ;  /* 0x000000041e1e7836 */ /* 0x000fe20000000000 */
[----:B------:R-:W-:Y:S01]  /*0c60*/  IADD3 R36, P1, PT, R36, 0x10, RZ ;  /* 0x0000001024247810 */ /* 0x000fe20007f3e0ff */
[C---:B------:R-:W-:Y:S01]  /*0c70*/  IMAD R34, R38.reuse, 0x4, R34 ;  /* 0x0000000426227824 */ /* 0x040fe200078e0222 */
[C---:B------:R-:W-:Y:S01]  /*0c80*/  LEA R31, R38.reuse, R31, 0x2 ;  /* 0x0000001f261f7211 */ /* 0x040fe200078e10ff */
[----:B------:R-:W-:Y:S01]  /*0c90*/  IMAD R33, R38, 0x4, R33 ;  /* 0x0000000426217824 */ /* 0x000fe200078e0221 */
[----:B------:R-:W-:Y:S01]  /*0ca0*/  ISETP.NE.AND P0, PT, R30, RZ, PT ;  /* 0x000000ff1e00720c */ /* 0x000fe20003f05270 */
[----:B------:R-:W-:Y:S02]  /*0cb0*/  IMAD R32, R38, 0x4, R32 ;  /* 0x0000000426207824 */ /* 0x000fe400078e0220 */
[----:B------:R-:W-:-:S10]  /*0cc0*/  IMAD.X R35, RZ, RZ, R35, P1 ;  /* 0x000000ffff237224 */ /* 0x000fd400008e0623 */
[----:B------:R-:W-:Y:S05]  /*0cd0*/  @P0 BRA `(.L_x_14) ;  /* 0xfffffff800340947 */ /* 0x000fea000383ffff */
.L_x_9:
[----:B------:R-:W-:Y:S05]  /*0ce0*/  BSYNC.RECONVERGENT B6 ;  /* 0x0000000000067941 */ /* 0x000fea0003800200 */
.L_x_8:
[----:B------:R-:W-:-:S13]  /*0cf0*/  LOP3.LUT P0, R0, R40, 0x3, RZ, 0xc0, !PT ;  /* 0x0000000328007812 */ /* 0x000fda000780c0ff */
[----:B------:R-:W-:Y:S05]  /*0d00*/  @!P0 BRA `(.L_x_7) ;  /* 0x0000000400748947 */ /* 0x000fea0003800000 */
[----:B------:R-:W-:Y:S01]  /*0d10*/  ISETP.NE.AND P0, PT, R0, 0x1, PT ;  /* 0x000000010000780c */ /* 0x000fe20003f05270 */
[----:B------:R-:W-:-:S12]  /*0d20*/  BSSY.RECONVERGENT B6, `(.L_x_15) ;  /* 0x000003c000067945 */ /* 0x000fd80003800200 */
[----:B------:R-:W-:Y:S05]  /*0d30*/  @!P0 BRA `(.L_x_16) ;  /* 0x0000000000e88947 */ /* 0x000fea0003800000 */
[C---:B------:R-:W-:Y:S02]  /*0d40*/  R2UR UR4, R44.reuse ;  /* 0x000000002c0472ca */ /* 0x040fe400000e0000 */
[C---:B------:R-:W-:Y:S02]  /*0d50*/  R2UR UR5, R45.reuse ;  /* 0x000000002d0572ca */ /* 0x040fe400000e0000 */
[----:B------:R-:W-:Y:S02]  /*0d60*/  R2UR UR6, R44 ;  /* 0x000000002c0672ca */ /* 0x000fe400000e0000 */
[----:B------:R-:W-:-:S09]  /*0d70*/  R2UR UR7, R45 ;  /* 0x000000002d0772ca */ /* 0x000fd200000e0000 */
[----:B------:R-:W2:Y:S04]  /*0d80*/  LDG.E.64 R4, desc[UR4][R24.64] ;  /* 0x0000000418047981 */ /* 0x000ea8000c1e1b00 */
[----:B------:R-:W3:Y:S01]  /*0d90*/  LDG.E.64 R6, desc[UR6][R24.64+0x8] ;  /* 0x0000080618067981 */ /* 0x000ee2000c1e1b00 */
[----:B------:R-:W-:Y:S02]  /*0da0*/  IMAD.IADD R3, R37, 0x1, R2 ;  /* 0x0000000125037824 */ /* 0x000fe400078e0202 */
[----:B------:R-:W-:Y:S02]  /*0db0*/  IMAD R31, R38, R2, R16 ;  /* 0x00000002261f7224 */ /* 0x000fe400078e0210 */
[----:B--2---:R-:W-:-:S04]  /*0dc0*/  IMAD.WIDE.U32 R4, R3, 0x4, R4 ;  /* 0x0000000403047825 */ /* 0x004fc800078e0004 */
[----:B---3--:R-:W-:Y:S01]  /*0dd0*/  IMAD.WIDE R6, R31, 0x4, R6 ;  /* 0x000000041f067825 */ /* 0x008fe200078e0206 */
[----:B------:R-:W2:Y:S01]  /*0de0*/  LD.E R0, desc[UR4][R4.64] ;  /* 0x0000000404007980 */ /* 0x000ea2000c101900 */
[----:B------:R-:W-:Y:S01]  /*0df0*/  MOV R28, 0x0 ;  /* 0x00000000001c7802 */ /* 0x000fe20000000f00 */
[----:B------:R-:W0:Y:S02]  /*0e00*/  LDCU.64 UR4, c[0x4][0x28] ;  /* 0x01000500ff0477ac */ /* 0x000e240008000a00 */
[----:B------:R1:W3:Y:S01]  /*0e10*/  LD.E R3, desc[UR6][R6.64] ;  /* 0x0000000606037980 */ /* 0x0002e2000c101900 */
[----:B------:R4:W2:Y:S01]  /*0e20*/  LDC.64 R8, c[0x4][R28] ;  /* 0x010000001c087b82 */ /* 0x0008a20000000a00 */
[----:B-1----:R-:W-:Y:S02]  /*0e30*/  IMAD.MOV.U32 R6, RZ, RZ, R27 ;  /* 0x000000ffff067224 */ /* 0x002fe400078e001b */
[----:B------:R-:W-:Y:S02]  /*0e40*/  IMAD.MOV.U32 R7, RZ, RZ, R26 ;  /* 0x000000ffff077224 */ /* 0x000fe400078e001a */
[----:B0-----:R-:W-:-:S02]  /*0e50*/  IMAD.U32 R4, RZ, RZ, UR4 ;  /* 0x00000004ff047e24 */ /* 0x001fc4000f8e00ff */
[----:B------:R-:W-:Y:S01]  /*0e60*/  IMAD.U32 R5, RZ, RZ, UR5 ;  /* 0x00000005ff057e24 */ /* 0x000fe2000f8e00ff */
[----:B--2---:R-:W0:Y:S01]  /*0e70*/  F2F.F64.F32 R10, R0 ;  /* 0x00000000000a7310 */ /* 0x004e220000201800 */
[----:B---3--:R-:W-:-:S07]  /*0e80*/  FFMA R29, R0, R3, R29 ;  /* 0x00000003001d7223 */ /* 0x008fce000000001d */
[----:B------:R-:W1:Y:S01]  /*0e90*/  F2F.F64.F32 R12, R3 ;  /* 0x00000003000c7310 */ /* 0x000e620000201800 */
[----:B0-----:R4:W-:Y:S07]  /*0ea0*/  STL.64 [R1], R10 ;  /* 0x0000000a01007387 */ /* 0x0019ee0000100a00 */
[----:B------:R-:W0:Y:S01]  /*0eb0*/  F2F.F64.F32 R14, R29 ;  /* 0x0000001d000e7310 */ /* 0x000e220000201800 */
[----:B-1----:R4:W-:Y:S04]  /*0ec0*/  STL.64 [R1+0x8], R12 ;  /* 0x0000080c01007387 */ /* 0x0029e80000100a00 */
[----:B0-----:R4:W-:Y:S02]  /*0ed0*/  STL.64 [R1+0x10], R14 ;  /* 0x0000100e01007387 */ /* 0x0019e40000100a00 */
[----:B------:R-:W-:-:S07]  /*0ee0*/  LEPC R20, `(.L_x_17) ;  /* 0x000000001014794e */ /* 0x000fce0000000000 */
[----:B----4-:R-:W-:Y:S05]  /*0ef0*/  CALL.ABS.NOINC R8 ;  /* 0x0000000008007343 */ /* 0x010fea0003c00000 */
.L_x_17:
[C---:B------:R-:W-:Y:S02]  /*0f00*/  R2UR UR4, R44.reuse ;  /* 0x000000002c0472ca */ /* 0x040fe400000e0000 */
[C---:B------:R-:W-:Y:S02]  /*0f10*/  R2UR UR5, R45.reuse ;  /* 0x000000002d0572ca */ /* 0x040fe400000e0000 */
[----:B------:R-:W-:Y:S02]  /*0f20*/  R2UR UR6, R44 ;  /* 0x000000002c0672ca */ /* 0x000fe400000e0000 */
[----:B------:R-:W-:-:S09]  /*0f30*/  R2UR UR7, R45 ;  /* 0x000000002d0772ca */ /* 0x000fd200000e0000 */
[----:B------:R-:W2:Y:S04]  /*0f40*/  LDG.E.64 R6, desc[UR4][R24.64] ;  /* 0x0000000418067981 */ /* 0x000ea8000c1e1b00 */
[----:B------:R-:W3:Y:S01]  /*0f50*/  LDG.E.64 R4, desc[UR6][R24.64+0x8] ;  /* 0x0000080618047981 */ /* 0x000ee2000c1e1b00 */
[----:B------:R-:W-:Y:S01]  /*0f60*/  IADD3 R3, P0, PT, R37, R2, RZ ;  /* 0x0000000225037210 */ /* 0x000fe20007f1e0ff */
[----:B------:R-:W-:-:S04]  /*0f70*/  IMAD.IADD R31, R38, 0x1, R31 ;  /* 0x00000001261f7824 */ /* 0x000fc800078e021f */
[----:B------:R-:W-:Y:S01]  /*0f80*/  IMAD.X R0, RZ, RZ, RZ, P0 ;  /* 0x000000ffff007224 */ /* 0x000fe200000e06ff */
[----:B--2---:R-:W-:Y:S01]  /*0f90*/  LEA R6, P0, R3, R6, 0x2 ;  /* 0x0000000603067211 */ /* 0x004fe200078010ff */
[----:B---3--:R-:W-:-:S03]  /*0fa0*/  IMAD.WIDE R4, R31, 0x4, R4 ;  /* 0x000000041f047825 */ /* 0x008fc600078e0204 */
[----:B------:R-:W-:Y:S02]  /*0fb0*/  LEA.HI.X R7, R3, R7, R0, 0x2, P0 ;  /* 0x0000000703077211 */ /* 0x000fe400000f1400 */
[----:B------:R-:W2:Y:S04]  /*0fc0*/  LD.E R3, desc[UR6][R4.64] ;  /* 0x0000000604037980 */ /* 0x000ea8000c101900 */
[----:B------:R0:W3:Y:S01]  /*0fd0*/  LD.E R0, desc[UR4][R6.64+0x4] ;  /* 0x0000040406007980 */ /* 0x0000e2000c101900 */
[----:B------:R1:W4:Y:S01]  /*0fe0*/  LDC.64 R8, c[0x4][R28] ;  /* 0x010000001c087b82 */ /* 0x0003220000000a00 */
[----:B------:R-:W5:Y:S01]  /*0ff0*/  LDCU.64 UR4, c[0x4][0x28] ;  /* 0x01000500ff0477ac */ /* 0x000f620008000a00 */
[----:B0-----:R-:W-:Y:S02]  /*1000*/  IMAD.MOV.U32 R6, RZ, RZ, R27 ;  /* 0x000000ffff067224 */ /* 0x001fe400078e001b */
[----:B------:R-:W-:-:S02]  /*1010*/  IMAD.MOV.U32 R7, RZ, RZ, R26 ;  /* 0x000000ffff077224 */ /* 0x000fc400078e001a */
[----:B-----5:R-:W-:Y:S01]  /*1020*/  IMAD.U32 R4, RZ, RZ, UR4 ;  /* 0x00000004ff047e24 */ /* 0x020fe2000f8e00ff */
[----:B------:R-:W-:Y:S01]  /*1030*/  MOV R5, UR5 ;  /* 0x0000000500057c02 */ /* 0x000fe20008000f00 */
[----:B--2---:R-:W0:Y:S01]  /*1040*/  F2F.F64.F32 R12, R3 ;  /* 0x00000003000c7310 */ /* 0x004e220000201800 */
[----:B---3--:R-:W-:-:S07]  /*1050*/  FFMA R29, R0, R3, R29 ;  /* 0x00000003001d7223 */ /* 0x008fce000000001d */
[----:B------:R-:W2:Y:S01]  /*1060*/  F2F.F64.F32 R10, R0 ;  /* 0x00000000000a7310 */ /* 0x000ea20000201800 */
[----:B0-----:R1:W-:Y:S07]  /*1070*/  STL.64 [R1+0x8], R12 ;  /* 0x0000080c01007387 */ /* 0x0013ee0000100a00 */
[----:B------:R-:W0:Y:S01]  /*1080*/  F2F.F64.F32 R14, R29 ;  /* 0x0000001d000e7310 */ /* 0x000e220000201800 */
[----:B--2---:R1:W-:Y:S04]  /*1090*/  STL.64 [R1], R10 ;  /* 0x0000000a01007387 */ /* 0x0043e80000100a00 */
[----:B0---4-:R1:W-:Y:S02]  /*10a0*/  STL.64 [R1+0x10], R14 ;  /* 0x0000100e01007387 */ /* 0x0113e40000100a00 */
[----:B------:R-:W-:-:S07]  /*10b0*/  LEPC R20, `(.L_x_18) ;  /* 0x000000001014794e */ /* 0x000fce0000000000 */
[----:B-1----:R-:W-:Y:S05]  /*10c0*/  CALL.ABS.NOINC R8 ;  /* 0x0000000008007343 */ /* 0x002fea0003c00000 */
.L_x_18:
[----:B------:R-:W-:-:S07]  /*10d0*/  VIADD R2, R2, 0x2 ;  /* 0x0000000202027836 */ /* 0x000fce0000000000 */
.L_x_16:
[----:B------:R-:W-:Y:S05]  /*10e0*/  BSYNC.RECONVERGENT B6 ;  /* 0x0000000000067941 */ /* 0x000fea0003800200 */
.L_x_15:
[----:B------:R-:W-:-:S04]  /*10f0*/  LOP3.LUT R40, R40, 0x1, RZ, 0xc0, !PT ;  /* 0x0000000128287812 */ /* 0x000fc800078ec0ff */
[----:B------:R-:W-:-:S13]  /*1100*/  ISETP.NE.U32.AND P0, PT, R40, 0x1, PT ;  /* 0x000000012800780c */ /* 0x000fda0003f05070 */
[----:B------:R-:W-:Y:S05]  /*1110*/  @P0 BRA `(.L_x_7) ;  /* 0x0000000000700947 */ /* 0x000fea0003800000 */
        /* <DEDUP_REMOVED lines=28> */
.L_x_7:
[----:B------:R-:W-:Y:S05]  /*12e0*/  BSYNC.RECONVERGENT B7 ;  /* 0x0000000000077941 */ /* 0x000fea0003800200 */
.L_x_6:
[----:B------:R-:W-:Y:S02]  /*12f0*/  R2UR UR4, R44 ;  /* 0x000000002c0472ca */ /* 0x000fe400000e0000 */
[----:B------:R-:W-:-:S13]  /*1300*/  R2UR UR5, R45 ;  /* 0x000000002d0572ca */ /* 0x000fda00000e0000 */
[----:B------:R-:W2:Y:S01]  /*1310*/  LDG.E.64 R24, desc[UR4][R24.64+0x8] ;  /* 0x0000080418187981 */ /* 0x000ea2000c1e1b00 */
[C---:B------:R-:W-:Y:S01]  /*1320*/  R2UR UR6, R44.reuse ;  /* 0x000000002c0672ca */ /* 0x040fe200000e0000 */
[----:B------:R-:W-:Y:S01]  /*1330*/  IMAD R3, R17, R38, R16 ;  /* 0x0000002611037224 */ /* 0x000fe200078e0210 */
[C---:B------:R-:W-:Y:S02]  /*1340*/  R2UR UR7, R45.reuse ;  /* 0x000000002d0772ca */ /* 0x040fe400000e0000 */
[----:B------:R-:W-:Y:S02]  /*1350*/  R2UR UR8, R44 ;  /* 0x000000002c0872ca */ /* 0x000fe400000e0000 */
[----:B------:R-:W-:Y:S01]  /*1360*/  R2UR UR9, R45 ;  /* 0x000000002d0972ca */ /* 0x000fe200000e0000 */
[----:B--2---:R-:W-:-:S05]  /*1370*/  IMAD.WIDE R2, R3, 0x4, R24 ;  /* 0x0000000403027825 */ /* 0x004fca00078e0218 */
[----:B------:R0:W-:Y:S04]  /*1380*/  ST.E desc[UR4][R2.64], R29 ;  /* 0x0000001d02007985 */ /* 0x0001e8000c101904 */
[----:B------:R0:W-:Y:S04]  /*1390*/  STG.E desc[UR6][R22.64+0x4], R38 ;  /* 0x0000042616007986 */ /* 0x0001e8000c101906 */
[----:B------:R0:W-:Y:S02]  /*13a0*/  STG.E desc[UR8][R18.64+0x4], R39 ;  /* 0x0000042712007986 */ /* 0x0001e4000c101908 */
.L_x_5:
[----:B------:R-:W-:Y:S05]  /*13b0*/  BSYNC.RECONVERGENT B8 ;  /* 0x0000000000087941 */ /* 0x000fea0003800200 */
.L_x_4:
[----:B------:R-:W-:-:S13]  /*13c0*/  ISETP.NE.AND P0, PT, R43, RZ, PT ;  /* 0x000000ff2b00720c */ /* 0x000fda0003f05270 */
[----:B------:R-:W-:Y:S05]  /*13d0*/  @P0 BRA `(.L_x_19) ;  /* 0xffffffec00980947 */ /* 0x000fea000383ffff */
[----:B------:R-:W-:Y:S05]  /*13e0*/  BSYNC.RECONVERGENT B9 ;  /* 0x0000000000097941 */ /* 0x000fea0003800200 */
.L_x_1:
[----:B------:R-:W-:-:S04]  /*13f0*/  ISETP.GE.AND P0, PT, R16, R38, PT ;  /* 0x000000261000720c */ /* 0x000fc80003f06270 */
[----:B------:R-:W-:-:S13]  /*1400*/  ISETP.GE.OR P0, PT, R17, R39, P0 ;  /* 0x000000271100720c */ /* 0x000fda0000706670 */
[----:B------:R-:W-:Y:S05]  /*1410*/  @P0 EXIT ;  /* 0x000000000000094d */ /* 0x000fea0003800000 */
[----:B0-----:R-:W0:Y:S01]  /*1420*/  LDC.64 R2, c[0x0][0x380] ;  /* 0x0000e000ff027b82 */ /* 0x001e220000000a00 */
[----:B------:R-:W-:Y:S02]  /*1430*/  R2UR UR4, R44 ;  /* 0x000000002c0472ca */ /* 0x000fe400000e0000 */
[----:B------:R-:W-:Y:S01]  /*1440*/  R2UR UR5, R45 ;  /* 0x000000002d0572ca */ /* 0x000fe200000e0000 */
[----:B0-----:R-:W-:-:S12]  /*1450*/  IMAD.WIDE R42, R42, 0x8, R2 ;  /* 0x000000082a2a7825 */ /* 0x001fd800078e0202 */
[----:B------:R-:W2:Y:S01]  /*1460*/  LDG.E.64 R42, desc[UR4][R42.64] ;  /* 0x000000042a2a7981 */ /* 0x000ea2000c1e1b00 */
[----:B------:R-:W0:Y:S01]  /*1470*/  LDC.64 R4, c[0x0][0x388] ;  /* 0x0000e200ff047b82 */ /* 0x000e220000000a00 */
[----:B------:R-:W-:Y:S01]  /*1480*/  R2UR UR6, R44 ;  /* 0x000000002c0672ca */ /* 0x000fe200000e0000 */
[----:B------:R-:W-:Y:S01]  /*1490*/  IMAD R7, R17, R38, R16 ;  /* 0x0000002611077224 */ /* 0x000fe200078e0210 */
[----:B------:R-:W-:-:S13]  /*14a0*/  R2UR UR7, R45 ;  /* 0x000000002d0772ca */ /* 0x000fda00000e0000 */
[----:B0-----:R-:W3:Y:S01]  /*14b0*/  LDG.E.64 R4, desc[UR6][R4.64] ;  /* 0x0000000604047981 */ /* 0x001ee2000c1e1b00 */
[----:B--2---:R-:W-:-:S06]  /*14c0*/  IMAD.WIDE R2, R7, 0x4, R42 ;  /* 0x0000000407027825 */ /* 0x004fcc00078e022a */
[----:B------:R-:W2:Y:S01]  /*14d0*/  LD.E R3, desc[UR4][R2.64] ;  /* 0x0000000402037980 */ /* 0x000ea2000c101900 */
[----:B---3--:R-:W-:-:S05]  /*14e0*/  IMAD.WIDE R6, R7, 0x4, R4 ;  /* 0x0000000407067825 */ /* 0x008fca00078e0204 */
[----:B--2---:R-:W-:Y:S01]  /*14f0*/  ST.E desc[UR4][R6.64], R3 ;  /* 0x0000000306007985 */ /* 0x004fe2000c101904 */
[----:B------:R-:W-:Y:S05]  /*1500*/  EXIT ;  /* 0x000000000000794d */ /* 0x000fea0003800000 */
.L_x_20:
[----:B------:R-:W-:-:S00]  /*1510*/  BRA `(.L_x_20) ;  /* 0xfffffffc00fc7947 */ /* 0x000fc0000383ffff */
[----:B------:R-:W-:-:S00]  /*1520*/  NOP ;  /* 0x0000000000007918 */ /* 0x000fc00000000000 */
        /* <DEDUP_REMOVED lines=13> */
.L_x_43:


//--------------------- .text._Z17matrixproductdeadPPfS0_PiS1_iii --------------------------
	.section	.text._Z17matrixproductdeadPPfS0_PiS1_iii,"ax",@progbits
	.align	128
        .global         _Z17matrixproductdeadPPfS0_PiS1_iii
        .type           _Z17matrixproductdeadPPfS0_PiS1_iii,@function
        .size           _Z17matrixproductdeadPPfS0_PiS1_iii,(.L_x_44 - _Z17matrixproductdeadPPfS0_PiS1_iii)
        .other          _Z17matrixproductdeadPPfS0_PiS1_iii,@"STO_CUDA_ENTRY STV_DEFAULT"
_Z17matrixproductdeadPPfS0_PiS1_iii:
.text._Z17matrixproductdeadPPfS0_PiS1_iii:
[----:B------:R-:W0:Y:S01]  /*0000*/  LDC R1, c[0x0][0x37c] ;  /* 0x0000df00ff017b82 */ /* 0x000e220000000800 */
[----:B------:R-:W1:Y:S07]  /*0010*/  S2R R33, SR_TID.Y ;  /* 0x0000000000217919 */ /* 0x000e6e0000002200 */
[----:B------:R-:W2:Y:S01]  /*0020*/  S2UR UR38, SR_CTAID.Y ;  /* 0x00000000002679c3 */ /* 0x000ea20000002600 */
[----:B------:R-:W3:Y:S01]  /*0030*/  LDCU UR6, c[0x0][0x2fc] ;  /* 0x00005f80ff0677ac */ /* 0x000ee20008000800 */
[----:B0-----:R-:W-:Y:S01]  /*0040*/  IADD3 R1, PT, PT, R1, -0x18, RZ ;  /* 0xffffffe801017810 */ /* 0x001fe20007ffe0ff */
[----:B------:R-:W0:Y:S01]  /*0050*/  S2R R3, SR_TID.X ;  /* 0x0000000000037919 */ /* 0x000e220000002100 */
[----:B------:R-:W4:Y:S04]  /*0060*/  LDCU UR8, c[0x0][0x3a8] ;  /* 0x00007500ff0877ac */ /* 0x000f280008000800 */
[----:B------:R-:W0:Y:S01]  /*0070*/  LDC R16, c[0x0][0x360] ;  /* 0x0000d800ff107b82 */ /* 0x000e220000000800 */
[----:B------:R-:W2:Y:S01]  /*0080*/  LDCU UR4, c[0x0][0x364] ;  /* 0x00006c80ff0477ac */ /* 0x000ea20008000800 */
[----:B------:R-:W5:Y:S06]  /*0090*/  LDCU UR9, c[0x0][0x3a4] ;  /* 0x00007480ff0977ac */ /* 0x000f6c0008000800 */
[----:B------:R-:W0:Y:S01]  /*00a0*/  S2UR UR7, SR_CTAID.X ;  /* 0x00000000000779c3 */ /* 0x000e220000002500 */
[----:B------:R-:W3:Y:S01]  /*00b0*/  LDCU UR5, c[0x0][0x2f8] ;  /* 0x00005f00ff0577ac */ /* 0x000ee20008000800 */
[----:B--2---:R-:W-:-:S06]  /*00c0*/  UIMAD UR38, UR38, UR4, URZ ;  /* 0x00000004262672a4 */ /* 0x004fcc000f8e02ff */
[----:B-1----:R-:W-:Y:S01]  /*00d0*/  VIADD R17, R33, UR38 ;  /* 0x0000002621117c36 */ /* 0x002fe20008000000 */
[----:B---3--:R-:W-:-:S04]  /*00e0*/  IADD3 R22, P1, PT, R1, UR5, RZ ;  /* 0x0000000501167c10 */ /* 0x008fc8000ff3e0ff */
[----:B----4-:R-:W-:Y:S01]  /*00f0*/  ISETP.GE.AND P0, PT, R17, UR8, PT ;  /* 0x0000000811007c0c */ /* 0x010fe2000bf06270 */
[----:B0-----:R-:W-:Y:S01]  /*0100*/  IMAD R16, R16, UR7, R3 ;  /* 0x0000000710107c24 */ /* 0x001fe2000f8e0203 */
[----:B------:R-:W-:-:S04]  /*0110*/  IADD3.X R19, PT, PT, RZ, UR6, RZ, P1, !PT ;  /* 0x00000006ff137c10 */ /* 0x000fc80008ffe4ff */
[----:B-----5:R-:W-:-:S13]  /*0120*/  ISETP.GE.OR P0, PT, R16, UR9, P0 ;  /* 0x0000000910007c0c */ /* 0x020fda0008706670 */
[----:B------:R-:W-:Y:S05]  /*0130*/  @P0 EXIT ;  /* 0x000000000000094d */ /* 0x000fea0003800000 */
[----:B------:R-:W0:Y:S01]  /*0140*/  LDC.64 R4, c[0x0][0x398] ;  /* 0x0000e600ff047b82 */ /* 0x000e220000000a00 */
[----:B------:R-:W0:Y:S07]  /*0150*/  LDCU.64 UR36, c[0x0][0x358] ;  /* 0x00006b00ff2477ac */ /* 0x000e2e0008000a00 */
[----:B------:R-:W1:Y:S01]  /*0160*/  LDC.64 R2, c[0x0][0x390] ;  /* 0x0000e400ff027b82 */ /* 0x000e620000000a00 */
[----:B0-----:R-:W2:Y:S04]  /*0170*/  LDG.E R34, desc[UR36][R4.64+0x4] ;  /* 0x0000042404227981 */ /* 0x001ea8000c1e1900 */
[----:B-1----:R-:W3:Y:S01]  /*0180*/  LDG.E R35, desc[UR36][R2.64] ;  /* 0x0000002402237981 */ /* 0x002ee2000c1e1900 */
[----:B--2---:R-:W-:-:S04]  /*0190*/  ISETP.GE.AND P0, PT, R17, R34, PT ;  /* 0x000000221100720c */ /* 0x004fc80003f06270 */
[----:B---3--:R-:W-:-:S13]  /*01a0*/  ISETP.GE.OR P0, PT, R16, R35, P0 ;  /* 0x000000231000720c */ /* 0x008fda0000706670 */
[----:B------:R-:W-:Y:S05]  /*01b0*/  @P0 EXIT ;  /* 0x000000000000094d */ /* 0x000fea0003800000 */
[----:B------:R-:W-:Y:S01]  /*01c0*/  ISETP.GE.AND P0, PT, R35, 0x1, PT ;  /* 0x000000012300780c */ /* 0x000fe20003f06270 */
[----:B------:R-:W-:-:S12]  /*01d0*/  IMAD.MOV.U32 R23, RZ, RZ, RZ ;  /* 0x000000ffff177224 */ /* 0x000fd800078e00ff */
[----:B------:R-:W-:Y:S05]  /*01e0*/  @!P0 BRA `(.L_x_21) ;  /* 0x0000001c000c8947 */ /* 0x000fea0003800000 */
[----:B------:R-:W-:Y:S01]  /*01f0*/  ISETP.GE.U32.AND P0, PT, R35, 0x8, PT ;  /* 0x000000082300780c */ /* 0x000fe20003f06070 */
[----:B------:R-:W-:Y:S02]  /*0200*/  HFMA2 R23, -RZ, RZ, 0, 0 ;  /* 0x00000000ff177431 */ /* 0x000fe400000001ff */
[----:B------:R-:W-:Y:S02]  /*0210*/  IMAD R32, R16, R35, RZ ;  /* 0x0000002310207224 */ /* 0x000fe400078e02ff */
[----:B------:R-:W-:-:S08]  /*0220*/  IMAD.MOV.U32 R18, RZ, RZ, RZ ;  /* 0x000000ffff127224 */ /* 0x000fd000078e00ff */
[----:B------:R-:W-:Y:S05]  /*0230*/  @!P0 BRA `(.L_x_22) ;  /* 0x0000000c00b08947 */ /* 0x000fea0003800000 */
[----:B------:R-:W0:Y:S02]  /*0240*/  LDC.64 R6, c[0x0][0x380] ;  /* 0x0000e000ff067b82 */ /* 0x000e240000000a00 */
[----:B0-----:R0:W5:Y:S04]  /*0250*/  LDG.E.64 R4, desc[UR36][R6.64] ;  /* 0x0000002406047981 */ /* 0x001168000c1e1b00 */
[----:B------:R0:W5:Y:S01]  /*0260*/  LDG.E.64 R2, desc[UR36][R6.64+0x8] ;  /* 0x0000082406027981 */ /* 0x000162000c1e1b00 */
[----:B------:R-:W-:Y:S01]  /*0270*/  LOP3.LUT R24, R35, 0x7ffffff8, RZ, 0xc0, !PT ;  /* 0x7ffffff823187812 */ /* 0x000fe200078ec0ff */
[----:B------:R-:W-:Y:S01]  /*0280*/  BSSY.RECONVERGENT B6, `(.L_x_22) ;  /* 0x00000e7000067945 */ /* 0x000fe20003800200 */
[----:B------:R-:W-:Y:S01]  /*0290*/  IADD3 R33, PT, PT, R33, UR38, R34 ;  /* 0x0000002621217c10 */ /* 0x000fe2000fffe022 */
[C-C-:B------:R-:W-:Y:S01]  /*02a0*/  IMAD R30, R34.reuse, 0x3, R17.reuse ;  /* 0x00000003221e7824 */ /* 0x140fe200078e0211 */
[C---:B------:R-:W-:Y:S01]  /*02b0*/  LEA R31, R34.reuse, R17, 0x1 ;  /* 0x00000011221f7211 */ /* 0x040fe200078e08ff */
[C-C-:B------:R-:W-:Y:S01]  /*02c0*/  IMAD R29, R34.reuse, 0x4, R17.reuse ;  /* 0x00000004221d7824 */ /* 0x140fe200078e0211 */
[----:B------:R-:W-:Y:S01]  /*02d0*/  MOV R23, RZ ;  /* 0x000000ff00177202 */ /* 0x000fe20000000f00 */
[--C-:B------:R-:W-:Y:S01]  /*02e0*/  IMAD R28, R34, 0x5, R17.reuse ;  /* 0x00000005221c7824 */ /* 0x100fe200078e0211 */
[----:B------:R-:W-:Y:S01]  /*02f0*/  IADD3 R24, PT, PT, -R24, RZ, RZ ;  /* 0x000000ff18187210 */ /* 0x000fe20007ffe1ff */
[----:B------:R-:W-:-:S02]  /*0300*/  IMAD R27, R34, 0x6, R17 ;  /* 0x00000006221b7824 */ /* 0x000fc400078e0211 */
[--C-:B------:R-:W-:Y:S02]  /*0310*/  IMAD R26, R34, 0x7, R17.reuse ;  /* 0x00000007221a7824 */ /* 0x100fe400078e0211 */
[----:B0-----:R-:W-:-:S07]  /*0320*/  IMAD.MOV.U32 R25, RZ, RZ, R17 ;  /* 0x000000ffff197224 */ /* 0x001fce00078e0011 */
.L_x_31:
[----:B------:R-:W-:Y:S01]  /*0330*/  MOV R37, 0x0 ;  /* 0x0000000000257802 */ /* 0x000fe20000000f00 */
[----:B------:R-:W-:Y:S01]  /*0340*/  IMAD.MOV.U32 R36, RZ, RZ, 0x10 ;  /* 0x00000010ff247424 */ /* 0x000fe200078e00ff */
[----:B------:R-:W0:Y:S01]  /*0350*/  LDCU.64 UR4, c[0x4][0x8] ;  /* 0x01000100ff0477ac */ /* 0x000e220008000a00 */
[----:B-----5:R-:W-:-:S04]  /*0360*/  IMAD.WIDE R8, R25, 0x4, R2 ;  /* 0x0000000419087825 */ /* 0x020fc800078e0202 */
[----:B------:R-:W-:Y:S02]  /*0370*/  IMAD.WIDE R36, R32, 0x4, R36 ;  /* 0x0000000420247825 */ /* 0x000fe400078e0224 */
[----:B------:R-:W2:Y:S01]  /*0380*/  LD.E R8, desc[UR36][R8.64] ;  /* 0x0000002408087980 */ /* 0x000ea2000c101900 */
[----:B------:R-:W-:-:S05]  /*0390*/  IADD3 R6, P0, PT, R36, R4, RZ ;  /* 0x0000000424067210 */ /* 0x000fca0007f1e0ff */
[----:B------:R-:W-:-:S06]  /*03a0*/  IMAD.X R7, R37, 0x1, R5, P0 ;  /* 0x0000000125077824 */ /* 0x000fcc00000e0605 */
[----:B------:R1:W3:Y:S01]  /*03b0*/  LD.E R7, desc[UR36][R6.64+-0x10] ;  /* 0xfffff02406077980 */ /* 0x0002e2000c101900 */
[----:B------:R-:W-:-:S03]  /*03c0*/  MOV R2, 0x0 ;  /* 0x0000000000027802 */ /* 0x000fc60000000f00 */
[----:B------:R4:W-:Y:S03]  /*03d0*/  STL.64 [R1], R16 ;  /* 0x0000001001007387 */ /* 0x0009e60000100a00 */
[----:B------:R-:W2:Y:S01]  /*03e0*/  LDC.64 R2, c[0x4][R2] ;  /* 0x0100000002027b82 */ /* 0x000ea20000000a00 */
[----:B0-----:R-:W-:Y:S01]  /*03f0*/  MOV R4, UR4 ;  /* 0x0000000400047c02 */ /* 0x001fe20008000f00 */
[----:B------:R-:W-:Y:S01]  /*0400*/  IMAD.U32 R5, RZ, RZ, UR5 ;  /* 0x00000005ff057e24 */ /* 0x000fe2000f8e00ff */
[----:B------:R-:W-:Y:S02]  /*0410*/  LOP3.LUT R18, R35, 0x7ffffff8, RZ, 0xc0, !PT ;  /* 0x7ffffff823127812 */ /* 0x000fe400078ec0ff */
[----:B-1----:R-:W-:Y:S01]  /*0420*/  MOV R6, R22 ;  /* 0x0000001600067202 */ /* 0x002fe20000000f00 */
[----:B--2---:R-:W0:Y:S08]  /*0430*/  F2F.F64.F32 R10, R8 ;  /* 0x00000008000a7310 */ /* 0x004e300000201800 */
[----:B---3--:R-:W1:Y:S01]  /*0440*/  F2F.F64.F32 R12, R7 ;  /* 0x00000007000c7310 */ /* 0x008e620000201800 */
[----:B0-----:R4:W-:Y:S04]  /*0450*/  STL.64 [R1+0x10], R10 ;  /* 0x0000100a01007387 */ /* 0x0019e80000100a00 */
[----:B-1----:R4:W-:Y:S01]  /*0460*/  STL.64 [R1+0x8], R12 ;  /* 0x0000080c01007387 */ /* 0x0029e20000100a00 */
[----:B------:R-:W-:-:S07]  /*0470*/  IMAD.MOV.U32 R7, RZ, RZ, R19 ;  /* 0x000000ffff077224 */ /* 0x000fce00078e0013 */
[----:B------:R-:W-:-:S07]  /*0480*/  LEPC R20, `(.L_x_23) ;  /* 0x000000001014794e */ /* 0x000fce0000000000 */
[----:B----4-:R-:W-:Y:S05]  /*0490*/  CALL.ABS.NOINC R2 ;  /* 0x0000000002007343 */ /* 0x010fea0003c00000 */
.L_x_23:
[----:B------:R-:W0:Y:S01]  /*04a0*/  LDC.64 R2, c[0x0][0x380] ;  /* 0x0000e000ff027b82 */ /* 0x000e220000000a00 */
[----:B------:R-:W1:Y:S01]  /*04b0*/  LDCU.64 UR4, c[0x4][0x8] ;  /* 0x01000100ff0477ac */ /* 0x000e620008000a00 */
[----:B0-----:R-:W2:Y:S04]  /*04c0*/  LDG.E.64 R6, desc[UR36][R2.64+0x8] ;  /* 0x0000082402067981 */ /* 0x001ea8000c1e1b00 */
[----:B------:R-:W3:Y:S01]  /*04d0*/  LDG.E.64 R4, desc[UR36][R2.64] ;  /* 0x0000002402047981 */ /* 0x000ee2000c1e1b00 */
[----:B--2---:R-:W-:Y:S01]  /*04e0*/  IMAD.WIDE R6, R25, 0x4, R6 ;  /* 0x0000000419067825 */ /* 0x004fe200078e0206 */
[----:B---3--:R-:W-:-:S03]  /*04f0*/  IADD3 R4, P0, PT, R36, R4, RZ ;  /* 0x0000000424047210 */ /* 0x008fc60007f1e0ff */
[----:B------:R-:W-:Y:S01]  /*0500*/  IMAD.WIDE R14, R34, 0x4, R6 ;  /* 0x00000004220e7825 */ /* 0x000fe200078e0206 */
[----:B------:R-:W-:Y:S01]  /*0510*/  IADD3.X R5, PT, PT, R37, R5, RZ, P0, !PT ;  /* 0x0000000525057210 */ /* 0x000fe200007fe4ff */
[----:B------:R0:W2:Y:S04]  /*0520*/  LD.E R6, desc[UR36][R6.64] ;  /* 0x0000002406067980 */ /* 0x0000a8000c101900 */
[----:B------:R-:W3:Y:S04]  /*0530*/  LD.E R10, desc[UR36][R4.64+-0xc] ;  /* 0xfffff424040a7980 */ /* 0x000ee8000c101900 */
[----:B------:R-:W4:Y:S04]  /*0540*/  LD.E R12, desc[UR36][R14.64] ;  /* 0x000000240e0c7980 */ /* 0x000f28000c101900 */
[----:B------:R1:W2:Y:S01]  /*0550*/  LD.E R0, desc[UR36][R4.64+-0x10] ;  /* 0xfffff02404007980 */ /* 0x0002a2000c101900 */
[----:B------:R-:W-:-:S03]  /*0560*/  MOV R2, 0x0 ;  /* 0x0000000000027802 */ /* 0x000fc60000000f00 */
[----:B------:R2:W-:Y:S01]  /*0570*/  STL.64 [R1], R16 ;  /* 0x0000001001007387 */ /* 0x0005e20000100a00 */
[----:B------:R2:W2:Y:S01]  /*0580*/  LDC.64 R8, c[0x4][R2] ;  /* 0x0100000002087b82 */ /* 0x0004a20000000a00 */
[----:B0-----:R-:W-:Y:S01]  /*0590*/  MOV R7, R19 ;  /* 0x0000001300077202 */ /* 0x001fe20000000f00 */
[----:B-1----:R-:W-:Y:S01]  /*05a0*/  IMAD.U32 R4, RZ, RZ, UR4 ;  /* 0x00000004ff047e24 */ /* 0x002fe2000f8e00ff */
[----:B------:R-:W-:Y:S01]  /*05b0*/  MOV R5, UR5 ;  /* 0x0000000500057c02 */ /* 0x000fe20008000f00 */
[----:B---3--:R-:W0:Y:S08]  /*05c0*/  F2F.F64.F32 R10, R10 ;  /* 0x0000000a000a7310 */ /* 0x008e300000201800 */
[----:B----4-:R-:W1:Y:S01]  /*05d0*/  F2F.F64.F32 R12, R12 ;  /* 0x0000000c000c7310 */ /* 0x010e620000201800 */
[----:B0-----:R0:W-:Y:S04]  /*05e0*/  STL.64 [R1+0x8], R10 ;  /* 0x0000080a01007387 */ /* 0x0011e80000100a00 */
[----:B-1----:R0:W-:Y:S01]  /*05f0*/  STL.64 [R1+0x10], R12 ;  /* 0x0000100c01007387 */ /* 0x0021e20000100a00 */
[----:B--2---:R-:W-:Y:S01]  /*0600*/  FFMA R23, R0, R6, R23 ;  /* 0x0000000600177223 */ /* 0x004fe20000000017 */
[----:B------:R-:W-:-:S07]  /*0610*/  IMAD.MOV.U32 R6, RZ, RZ, R22 ;  /* 0x000000ffff067224 */ /* 0x000fce00078e0016 */
[----:B------:R-:W-:-:S07]  /*0620*/  LEPC R20, `(.L_x_24) ;  /* 0x000000001014794e */ /* 0x000fce0000000000 */
[----:B0-----:R-:W-:Y:S05]  /*0630*/  CALL.ABS.NOINC R8 ;  /* 0x0000000008007343 */ /* 0x001fea0003c00000 */
.L_x_24:
[----:B------:R-:W0:Y:S01]  /*0640*/  LDC.64 R4, c[0x0][0x380] ;  /* 0x0000e000ff047b82 */ /* 0x000e220000000a00 */
[----:B------:R-:W1:Y:S01]  /*0650*/  LDCU.64 UR4, c[0x4][0x8] ;  /* 0x01000100ff0477ac */ /* 0x000e620008000a00 */
[----:B0-----:R-:W2:Y:S04]  /*0660*/  LDG.E.64 R8, desc[UR36][R4.64+0x8] ;  /* 0x0000082404087981 */ /* 0x001ea8000c1e1b00 */
[----:B------:R-:W3:Y:S01]  /*0670*/  LDG.E.64 R6, desc[UR36][R4.64] ;  /* 0x0000002404067981 */ /* 0x000ee2000c1e1b00 */
[----:B--2---:R-:W-:Y:S01]  /*0680*/  IMAD.WIDE R10, R33, 0x4, R8 ;  /* 0x00000004210a7825 */ /* 0x004fe200078e0208 */
[----:B---3--:R-:W-:-:S04]  /*0690*/  IADD3 R6, P0, PT, R36, R6, RZ ;  /* 0x0000000624067210 */ /* 0x008fc80007f1e0ff */
[----:B------:R-:W2:Y:S01]  /*06a0*/  LD.E R3, desc[UR36][R10.64] ;  /* 0x000000240a037980 */ /* 0x000ea2000c101900 */
[----:B------:R-:W-:-:S04]  /*06b0*/  IMAD.WIDE R14, R34, 0x4, R10 ;  /* 0x00000004220e7825 */ /* 0x000fc800078e020a */
[----:B------:R-:W-:Y:S01]  /*06c0*/  IMAD.X R7, R37, 0x1, R7, P0 ;  /* 0x0000000125077824 */ /* 0x000fe200000e0607 */
[----:B------:R-:W3:Y:S04]  /*06d0*/  LD.E R12, desc[UR36][R14.64] ;  /* 0x000000240e0c7980 */ /* 0x000ee8000c101900 */
[----:B------:R-:W4:Y:S04]  /*06e0*/  LD.E R20, desc[UR36][R6.64+-0x8] ;  /* 0xfffff82406147980 */ /* 0x000f28000c101900 */
[----:B------:R0:W2:Y:S01]  /*06f0*/  LD.E R0, desc[UR36][R6.64+-0xc] ;  /* 0xfffff42406007980 */ /* 0x0000a2000c101900 */
[----:B------:R0:W2:Y:S03]  /*0700*/  LDC.64 R8, c[0x4][R2] ;  /* 0x0100000002087b82 */ /* 0x0000a60000000a00 */
[----:B------:R2:W-:Y:S01]  /*0710*/  STL.64 [R1], R16 ;  /* 0x0000001001007387 */ /* 0x0005e20000100a00 */
[----:B-1----:R-:W-:Y:S01]  /*0720*/  MOV R4, UR4 ;  /* 0x0000000400047c02 */ /* 0x002fe20008000f00 */
[----:B------:R-:W-:Y:S01]  /*0730*/  IMAD.U32 R5, RZ, RZ, UR5 ;  /* 0x00000005ff057e24 */ /* 0x000fe2000f8e00ff */
[----:B0-----:R-:W-:Y:S01]  /*0740*/  MOV R6, R22 ;  /* 0x0000001600067202 */ /* 0x001fe20000000f00 */
[----:B------:R-:W-:Y:S01]  /*0750*/  IMAD.MOV.U32 R7, RZ, RZ, R19 ;  /* 0x000000ffff077224 */ /* 0x000fe200078e0013 */
[----:B---3--:R-:W0:Y:S08]  /*0760*/  F2F.F64.F32 R12, R12 ;  /* 0x0000000c000c7310 */ /* 0x008e300000201800 */
[----:B----4-:R-:W1:Y:S01]  /*0770*/  F2F.F64.F32 R20, R20 ;  /* 0x0000001400147310 */ /* 0x010e620000201800 */
[----:B0-----:R0:W-:Y:S04]  /*0780*/  STL.64 [R1+0x10], R12 ;  /* 0x0000100c01007387 */ /* 0x0011e80000100a00 */
[----:B-1----:R0:W-:Y:S01]  /*0790*/  STL.64 [R1+0x8], R20 ;  /* 0x0000081401007387 */ /* 0x0021e20000100a00 */
[----:B--2---:R-:W-:-:S07]  /*07a0*/  FFMA R23, R0, R3, R23 ;  /* 0x0000000300177223 */ /* 0x004fce0000000017 */
[----:B0-----:R-:W-:-:S07]  /*07b0*/  LEPC R20, `(.L_x_25) ;  /* 0x000000001014794e */ /* 0x001fce0000000000 */
[----:B------:R-:W-:Y:S05]  /*07c0*/  CALL.ABS.NOINC R8 ;  /* 0x0000000008007343 */ /* 0x000fea0003c00000 */
.L_x_25:
[----:B------:R-:W0:Y:S01]  /*07d0*/  LDC.64 R4, c[0x0][0x380] ;  /* 0x0000e000ff047b82 */ /* 0x000e220000000a00 */
[----:B------:R-:W1:Y:S01]  /*07e0*/  LDCU.64 UR4, c[0x4][0x8] ;  /* 0x01000100ff0477ac */ /* 0x000e620008000a00 */
[----:B0-----:R-:W2:Y:S04]  /*07f0*/  LDG.E.64 R8, desc[UR36][R4.64+0x8] ;  /* 0x0000082404087981 */ /* 0x001ea8000c1e1b00 */
[----:B------:R-:W3:Y:S01]  /*0800*/  LDG.E.64 R6, desc[UR36][R4.64] ;  /* 0x0000002404067981 */ /* 0x000ee2000c1e1b00 */
[----:B--2---:R-:W-:Y:S01]  /*0810*/  IMAD.WIDE R10, R31, 0x4, R8 ;  /* 0x000000041f0a7825 */ /* 0x004fe200078e0208 */
[----:B---3--:R-:W-:-:S04]  /*0820*/  IADD3 R6, P0, PT, R36, R6, RZ ;  /* 0x0000000624067210 */ /* 0x008fc80007f1e0ff */
[----:B------:R-:W2:Y:S01]  /*0830*/  LD.E R3, desc[UR36][R10.64] ;  /* 0x000000240a037980 */ /* 0x000ea2000c101900 */
[----:B------:R-:W-:Y:S01]  /*0840*/  IMAD.WIDE R14, R34, 0x4, R10 ;  /* 0x00000004220e7825 */ /* 0x000fe200078e020a */
[----:B------:R-:W-:-:S04]  /*0850*/  IADD3.X R7, PT, PT, R37, R7, RZ, P0, !PT ;  /* 0x0000000725077210 */ /* 0x000fc800007fe4ff */
[----:B------:R-:W3:Y:S04]  /*0860*/  LD.E R12, desc[UR36][R14.64] ;  /* 0x000000240e0c7980 */ /* 0x000ee8000c101900 */
[----:B------:R-:W4:Y:S04]  /*0870*/  LD.E R20, desc[UR36][R6.64+-0x4] ;  /* 0xfffffc2406147980 */ /* 0x000f28000c101900 */
[----:B------:R0:W2:Y:S01]  /*0880*/  LD.E R0, desc[UR36][R6.64+-0x8] ;  /* 0xfffff82406007980 */ /* 0x0000a2000c101900 */
[----:B------:R0:W2:Y:S03]  /*0890*/  LDC.64 R8, c[0x4][R2] ;  /* 0x0100000002087b82 */ /* 0x0000a60000000a00 */
[----:B------:R2:W-:Y:S01]  /*08a0*/  STL.64 [R1], R16 ;  /* 0x0000001001007387 */ /* 0x0005e20000100a00 */
[----:B-1----:R-:W-:Y:S01]  /*08b0*/  IMAD.U32 R4, RZ, RZ, UR4 ;  /* 0x00000004ff047e24 */ /* 0x002fe2000f8e00ff */
[----:B------:R-:W-:Y:S01]  /*08c0*/  MOV R5, UR5 ;  /* 0x0000000500057c02 */ /* 0x000fe20008000f00 */
[----:B0-----:R-:W-:Y:S01]  /*08d0*/  IMAD.MOV.U32 R6, RZ, RZ, R22 ;  /* 0x000000ffff067224 */ /* 0x001fe200078e0016 */
[----:B------:R-:W-:Y:S01]  /*08e0*/  MOV R7, R19 ;  /* 0x0000001300077202 */ /* 0x000fe20000000f00 */
[----:B---3--:R-:W0:Y:S08]  /*08f0*/  F2F.F64.F32 R12, R12 ;  /* 0x0000000c000c7310 */ /* 0x008e300000201800 */
[----:B----4-:R-:W1:Y:S01]  /*0900*/  F2F.F64.F32 R20, R20 ;  /* 0x0000001400147310 */ /* 0x010e620000201800 */
[----:B0-----:R0:W-:Y:S04]  /*0910*/  STL.64 [R1+0x10], R12 ;  /* 0x0000100c01007387 */ /* 0x0011e80000100a00 */
[----:B-1----:R0:W-:Y:S01]  /*0920*/  STL.64 [R1+0x8], R20 ;  /* 0x0000081401007387 */ /* 0x0021e20000100a00 */
[----:B--2---:R-:W-:-:S07]  /*0930*/  FFMA R23, R0, R3, R23 ;  /* 0x0000000300177223 */ /* 0x004fce0000000017 */
[----:B0-----:R-:W-:-:S07]  /*0940*/  LEPC R20, `(.L_x_26) ;  /* 0x000000001014794e */ /* 0x001fce0000000000 */
[----:B------:R-:W-:Y:S05]  /*0950*/  CALL.ABS.NOINC R8 ;  /* 0x0000000008007343 */ /* 0x000fea0003c00000 */
.L_x_26:
        /* <DEDUP_REMOVED lines=25> */
.L_x_27:
        /* <DEDUP_REMOVED lines=25> */
.L_x_28:
        /* <DEDUP_REMOVED lines=16> */
[----:B0-----:R-:W-:-:S02]  /*0d80*/  MOV R6, R22 ;  /* 0x0000001600067202 */ /* 0x001fc40000000f00 */
        /* <DEDUP_REMOVED lines=8> */
.L_x_29:
        /* <DEDUP_REMOVED lines=12> */
[----:B------:R-:W2:Y:S03]  /*0ed0*/  LDC.64 R2, c[0x4][R2] ;  /* 0x0100000002027b82 */ /* 0x000ea60000000a00 */
[----:B------:R2:W-:Y:S01]  /*0ee0*/  STL.64 [R1], R16 ;  /* 0x0000001001007387 */ /* 0x0005e20000100a00 */
[----:B-1----:R-:W-:-:S02]  /*0ef0*/  MOV R4, UR4 ;  /* 0x0000000400047c02 */ /* 0x002fc40008000f00 */
        /* <DEDUP_REMOVED lines=8> */
[----:B------:R-:W-:-:S07]  /*0f80*/  LEPC R20, `(.L_x_30) ;  /* 0x000000001014794e */ /* 0x000fce0000000000 */
[----:B0-----:R-:W-:Y:S05]  /*0f90*/  CALL.ABS.NOINC R2 ;  /* 0x0000000002007343 */ /* 0x001fea0003c00000 */
.L_x_30:
[----:B------:R-:W0:Y:S02]  /*0fa0*/  LDC.64 R10, c[0x0][0x380] ;  /* 0x0000e000ff0a7b82 */ /* 0x000e240000000a00 */
[----:B0-----:R-:W2:Y:S04]  /*0fb0*/  LDG.E.64 R4, desc[UR36][R10.64] ;  /* 0x000000240a047981 */ /* 0x001ea8000c1e1b00 */
[----:B------:R-:W3:Y:S01]  /*0fc0*/  LDG.E.64 R2, desc[UR36][R10.64+0x8] ;  /* 0x000008240a027981 */ /* 0x000ee2000c1e1b00 */
[----:B------:R-:W-:Y:S01]  /*0fd0*/  VIADD R24, R24, 0x8 ;  /* 0x0000000818187836 */ /* 0x000fe20000000000 */
[----:B--2---:R-:W-:Y:S01]  /*0fe0*/  IADD3 R6, P0, PT, R36, R4, RZ ;  /* 0x0000000424067210 */ /* 0x004fe20007f1e0ff */
[----:B---3--:R-:W-:-:S03]  /*0ff0*/  IMAD.WIDE R8, R26, 0x4, R2 ;  /* 0x000000041a087825 */ /* 0x008fc600078e0202 */
[----:B------:R-:W-:-:S05]  /*1000*/  IADD3.X R7, PT, PT, R37, R5, RZ, P0, !PT ;  /* 0x0000000525077210 */ /* 0x000fca00007fe4ff */
[----:B------:R-:W2:Y:S04]  /*1010*/  LD.E R6, desc[UR36][R6.64+0xc] ;  /* 0x00000c2406067980 */ /* 0x000ea8000c101900 */
[----:B------:R-:W2:Y:S01]  /*1020*/  LD.E R8, desc[UR36][R8.64] ;  /* 0x0000002408087980 */ /* 0x000ea2000c101900 */
[----:B------:R-:W-:Y:S01]  /*1030*/  ISETP.NE.AND P0, PT, R24, RZ, PT ;  /* 0x000000ff1800720c */ /* 0x000fe20003f05270 */
[C---:B------:R-:W-:Y:S01]  /*1040*/  IMAD R30, R34.reuse, 0x8, R30 ;  /* 0x00000008221e7824 */ /* 0x040fe200078e021e */
[C---:B------:R-:W-:Y:S01]  /*1050*/  LEA R33, R34.reuse, R33, 0x3 ;  /* 0x0000002122217211 */ /* 0x040fe200078e18ff */
[C---:B------:R-:W-:Y:S01]  /*1060*/  IMAD R27, R34.reuse, 0x8, R27 ;  /* 0x00000008221b7824 */ /* 0x040fe200078e021b */
[C---:B------:R-:W-:Y:S01]  /*1070*/  LEA R31, R34.reuse, R31, 0x3 ;  /* 0x0000001f221f7211 */ /* 0x040fe200078e18ff */
[C---:B------:R-:W-:Y:S01]  /*1080*/  IMAD R26, R34.reuse, 0x8, R26 ;  /* 0x00000008221a7824 */ /* 0x040fe200078e021a */
[----:B------:R-:W-:-:S02]  /*1090*/  LEA R29, R34, R29, 0x3 ;  /* 0x0000001d221d7211 */ /* 0x000fc400078e18ff */
[C---:B------:R-:W-:Y:S02]  /*10a0*/  LEA R28, R34.reuse, R28, 0x3 ;  /* 0x0000001c221c7211 */ /* 0x040fe400078e18ff */
[----:B------:R-:W-:Y:S02]  /*10b0*/  LEA R25, R34, R25, 0x3 ;  /* 0x0000001922197211 */ /* 0x000fe400078e18ff */
[----:B------:R-:W-:Y:S01]  /*10c0*/  IADD3 R32, PT, PT, R32, 0x8, RZ ;  /* 0x0000000820207810 */ /* 0x000fe20007ffe0ff */
[----:B--2---:R-:W-:Y:S01]  /*10d0*/  FFMA R23, R6, R8, R23 ;  /* 0x0000000806177223 */ /* 0x004fe20000000017 */
[----:B------:R-:W-:Y:S06]  /*10e0*/  @P0 BRA `(.L_x_31) ;  /* 0xfffffff000900947 */ /* 0x000fec000383ffff */
[----:B------:R-:W-:Y:S05]  /*10f0*/  BSYNC.RECONVERGENT B6 ;  /* 0x0000000000067941 */ /* 0x000fea0003800200 */
.L_x_22:
[----:B------:R-:W-:-:S13]  /*1100*/  LOP3.LUT P0, R0, R35, 0x7, RZ, 0xc0, !PT ;  /* 0x0000000723007812 */ /* 0x000fda000780c0ff */
[----:B------:R-:W-:Y:S05]  /*1110*/  @!P0 BRA `(.L_x_21) ;  /* 0x0000000c00408947 */ /* 0x000fea0003800000 */
[----:B------:R-:W-:Y:S02]  /*1120*/  ISETP.GE.U32.AND P0, PT, R0, 0x4, PT ;  /* 0x000000040000780c */ /* 0x000fe40003f06070 */
[----:B------:R-:W-:-:S11]  /*1130*/  LOP3.LUT R27, R35, 0x3, RZ, 0xc0, !PT ;  /* 0x00000003231b7812 */ /* 0x000fd600078ec0ff */
[----:B------:R-:W-:Y:S05]  /*1140*/  @!P0 BRA `(.L_x_32) ;  /* 0x0000000400b08947 */ /* 0x000fea0003800000 */
[----:B------:R-:W0:Y:S01]  /*1150*/  LDC.64 R2, c[0x0][0x380] ;  /* 0x0000e000ff027b82 */ /* 0x000e220000000a00 */
[----:B------:R-:W-:Y:S02]  /*1160*/  IMAD R5, R16, R35, RZ ;  /* 0x0000002310057224 */ /* 0x000fe400078e02ff */
[-C--:B------:R-:W-:Y:S01]  /*1170*/  IMAD R29, R34, R18.reuse, R17 ;  /* 0x00000012221d7224 */ /* 0x080fe200078e0211 */
[----:B------:R-:W-:Y:S01]  /*1180*/  MOV R24, 0x0 ;  /* 0x0000000000187802 */ /* 0x000fe20000000f00 */
[----:B------:R-:W1:Y:S01]  /*1190*/  LDCU.64 UR4, c[0x4][0x8] ;  /* 0x01000100ff0477ac */ /* 0x000e620008000a00 */
[----:B0-----:R-:W2:Y:S04]  /*11a0*/  LDG.E.64 R6, desc[UR36][R2.64] ;  /* 0x0000002402067981 */ /* 0x001ea8000c1e1b00 */
[----:B------:R-:W3:Y:S01]  /*11b0*/  LDG.E.64 R10, desc[UR36][R2.64+0x8] ;  /* 0x00000824020a7981 */ /* 0x000ee2000c1e1b00 */
[----:B------:R-:W-:-:S05]  /*11c0*/  IADD3 R26, PT, PT, R5, R18, RZ ;  /* 0x00000012051a7210 */ /* 0x000fca0007ffe0ff */
[----:B--2---:R-:W-:-:S04]  /*11d0*/  IMAD.WIDE R6, R26, 0x4, R6 ;  /* 0x000000041a067825 */ /* 0x004fc800078e0206 */
[----:B---3--:R-:W-:Y:S02]  /*11e0*/  IMAD.WIDE R10, R29, 0x4, R10 ;  /* 0x000000041d0a7825 */ /* 0x008fe400078e020a */
[----:B------:R0:W2:Y:S04]  /*11f0*/  LD.E R7, desc[UR36][R6.64] ;  /* 0x0000002406077980 */ /* 0x0000a8000c101900 */
[----:B------:R-:W3:Y:S01]  /*1200*/  LD.E R10, desc[UR36][R10.64] ;  /* 0x000000240a0a7980 */ /* 0x000ee2000c101900 */
[----:B------:R4:W2:Y:S01]  /*1210*/  LDC.64 R2, c[0x4][R24] ;  /* 0x0100000018027b82 */ /* 0x0008a20000000a00 */
[----:B-1----:R-:W-:Y:S01]  /*1220*/  MOV R4, UR4 ;  /* 0x0000000400047c02 */ /* 0x002fe20008000f00 */
[----:B------:R-:W-:Y:S01]  /*1230*/  IMAD.U32 R5, RZ, RZ, UR5 ;  /* 0x00000005ff057e24 */ /* 0x000fe2000f8e00ff */
[----:B------:R4:W-:Y:S01]  /*1240*/  STL.64 [R1], R16 ;  /* 0x0000001001007387 */ /* 0x0009e20000100a00 */
[----:B0-----:R-:W-:Y:S01]  /*1250*/  MOV R6, R22 ;  /* 0x0000001600067202 */ /* 0x001fe20000000f00 */
[----:B--2---:R0:W1:Y:S08]  /*1260*/  F2F.F64.F32 R8, R7 ;  /* 0x0000000700087310 */ /* 0x0040700000201800 */
[----:B---3--:R-:W2:Y:S01]  /*1270*/  F2F.F64.F32 R12, R10 ;  /* 0x0000000a000c7310 */ /* 0x008ea20000201800 */
[----:B0-----:R-:W-:Y:S01]  /*1280*/  MOV R7, R19 ;  /* 0x0000001300077202 */ /* 0x001fe20000000f00 */
[----:B-1----:R4:W-:Y:S04]  /*1290*/  STL.64 [R1+0x8], R8 ;  /* 0x0000080801007387 */ /* 0x0029e80000100a00 */
[----:B--2---:R4:W-:Y:S02]  /*12a0*/  STL.64 [R1+0x10], R12 ;  /* 0x0000100c01007387 */ /* 0x0049e40000100a00 */
[----:B------:R-:W-:-:S07]  /*12b0*/  LEPC R20, `(.L_x_33) ;  /* 0x000000001014794e */ /* 0x000fce0000000000 */
[----:B----4-:R-:W-:Y:S05]  /*12c0*/  CALL.ABS.NOINC R2 ;  /* 0x0000000002007343 */ /* 0x010fea0003c00000 */
.L_x_33:
[----:B------:R-:W0:Y:S01]  /*12d0*/  LDC.64 R2, c[0x0][0x380] ;  /* 0x0000e000ff027b82 */ /* 0x000e220000000a00 */
[----:B------:R-:W1:Y:S01]  /*12e0*/  LDCU.64 UR4, c[0x4][0x8] ;  /* 0x01000100ff0477ac */ /* 0x000e620008000a00 */
[----:B0-----:R-:W2:Y:S04]  /*12f0*/  LDG.E.64 R8, desc[UR36][R2.64+0x8] ;  /* 0x0000082402087981 */ /* 0x001ea8000c1e1b00 */
[----:B------:R-:W3:Y:S01]  /*1300*/  LDG.E.64 R6, desc[UR36][R2.64] ;  /* 0x0000002402067981 */ /* 0x000ee2000c1e1b00 */
[----:B--2---:R-:W-:-:S04]  /*1310*/  IMAD.WIDE R8, R29, 0x4, R8 ;  /* 0x000000041d087825 */ /* 0x004fc800078e0208 */
[----:B---3--:R-:W-:Y:S01]  /*1320*/  IMAD.WIDE R6, R26, 0x4, R6 ;  /* 0x000000041a067825 */ /* 0x008fe200078e0206 */
[----:B------:R-:W2:Y:S03]  /*1330*/  LD.E R25, desc[UR36][R8.64] ;  /* 0x0000002408197980 */ /* 0x000ea6000c101900 */
[----:B------:R-:W-:Y:S01]  /*1340*/  IMAD.WIDE R4, R34, 0x4, R8 ;  /* 0x0000000422047825 */ /* 0x000fe200078e0208 */
[----:B------:R-:W3:Y:S04]  /*1350*/  LD.E R0, desc[UR36][R6.64+0x4] ;  /* 0x0000042406007980 */ /* 0x000ee8000c101900 */
[----:B------:R1:W4:Y:S04]  /*1360*/  LD.E R12, desc[UR36][R4.64] ;  /* 0x00000024040c7980 */ /* 0x000328000c101900 */
        /* <DEDUP_REMOVED lines=11> */
[----:B--2---:R-:W-:Y:S01]  /*1420*/  FFMA R25, R14, R25, R23 ;  /* 0x000000190e197223 */ /* 0x004fe20000000017 */
[----:B------:R-:W-:-:S07]  /*1430*/  IADD3 R23, PT, PT, R34, R29, RZ ;  /* 0x0000001d22177210 */ /* 0x000fce0007ffe0ff */
[----:B------:R-:W-:-:S07]  /*1440*/  LEPC R20, `(.L_x_34) ;  /* 0x000000001014794e */ /* 0x000fce0000000000 */
[----:B0-----:R-:W-:Y:S05]  /*1450*/  CALL.ABS.NOINC R2 ;  /* 0x0000000002007343 */ /* 0x001fea0003c00000 */
.L_x_34:
[----:B------:R-:W0:Y:S01]  /*1460*/  LDC.64 R2, c[0x0][0x380] ;  /* 0x0000e000ff027b82 */ /* 0x000e220000000a00 */
[----:B------:R-:W1:Y:S01]  /*1470*/  LDCU.64 UR4, c[0x4][0x8] ;  /* 0x01000100ff0477ac */ /* 0x000e620008000a00 */
[----:B0-----:R-:W2:Y:S04]  /*1480*/  LDG.E.64 R8, desc[UR36][R2.64+0x8] ;  /* 0x0000082402087981 */ /* 0x001ea8000c1e1b00 */
[----:B------:R-:W3:Y:S01]  /*1490*/  LDG.E.64 R6, desc[UR36][R2.64] ;  /* 0x0000002402067981 */ /* 0x000ee2000c1e1b00 */
[----:B--2---:R-:W-:-:S04]  /*14a0*/  IMAD.WIDE R8, R23, 0x4, R8 ;  /* 0x0000000417087825 */ /* 0x004fc800078e0208 */
[----:B---3--:R-:W-:-:S04]  /*14b0*/  IMAD.WIDE R6, R26, 0x4, R6 ;  /* 0x000000041a067825 */ /* 0x008fc800078e0206 */
[C---:B------:R-:W-:Y:S01]  /*14c0*/  IMAD.WIDE R4, R34.reuse, 0x4, R8 ;  /* 0x0000000422047825 */ /* 0x040fe200078e0208 */
[----:B------:R-:W2:Y:S04]  /*14d0*/  LD.E R0, desc[UR36][R6.64+0x8] ;  /* 0x0000082406007980 */ /* 0x000ea8000c101900 */
[----:B------:R1:W3:Y:S04]  /*14e0*/  LD.E R12, desc[UR36][R4.64] ;  /* 0x00000024040c7980 */ /* 0x0002e8000c101900 */
[----:B------:R0:W4:Y:S04]  /*14f0*/  LD.E R28, desc[UR36][R6.64+0x4] ;  /* 0x00000424061c7980 */ /* 0x000128000c101900 */
[----:B------:R-:W4:Y:S01]  /*1500*/  LD.E R8, desc[UR36][R8.64] ;  /* 0x0000002408087980 */ /* 0x000f22000c101900 */
[----:B------:R2:W2:Y:S01]  /*1510*/  LDC.64 R2, c[0x4][R24] ;  /* 0x0100000018027b82 */ /* 0x0004a20000000a00 */
[----:B-1----:R-:W-:Y:S01]  /*1520*/  MOV R4, UR4 ;  /* 0x0000000400047c02 */ /* 0x002fe20008000f00 */
[----:B------:R-:W-:Y:S01]  /*1530*/  IMAD.U32 R5, RZ, RZ, UR5 ;  /* 0x00000005ff057e24 */ /* 0x000fe2000f8e00ff */
[----:B------:R1:W-:Y:S01]  /*1540*/  STL.64 [R1], R16 ;  /* 0x0000001001007387 */ /* 0x0003e20000100a00 */
[----:B------:R-:W-:Y:S01]  /*1550*/  IADD3 R23, PT, PT, R34, R23, RZ ;  /* 0x0000001722177210 */ /* 0x000fe20007ffe0ff */
[----:B0-----:R-:W-:Y:S01]  /*1560*/  IMAD.MOV.U32 R7, RZ, RZ, R19 ;  /* 0x000000ffff077224 */ /* 0x001fe200078e0013 */
[----:B------:R-:W-:Y:S01]  /*1570*/  MOV R6, R22 ;  /* 0x0000001600067202 */ /* 0x000fe20000000f00 */
[----:B--2---:R-:W0:Y:S08]  /*1580*/  F2F.F64.F32 R10, R0 ;  /* 0x00000000000a7310 */ /* 0x004e300000201800 */
[----:B---3--:R-:W2:Y:S01]  /*1590*/  F2F.F64.F32 R12, R12 ;  /* 0x0000000c000c7310 */ /* 0x008ea20000201800 */
[----:B----4-:R-:W-:Y:S01]  /*15a0*/  FFMA R28, R28, R8, R25 ;  /* 0x000000081c1c7223 */ /* 0x010fe20000000019 */
[----:B0-----:R1:W-:Y:S04]  /*15b0*/  STL.64 [R1+0x8], R10 ;  /* 0x0000080a01007387 */ /* 0x0013e80000100a00 */
[----:B--2---:R1:W-:Y:S02]  /*15c0*/  STL.64 [R1+0x10], R12 ;  /* 0x0000100c01007387 */ /* 0x0043e40000100a00 */
[----:B------:R-:W-:-:S07]  /*15d0*/  LEPC R20, `(.L_x_35) ;  /* 0x000000001014794e */ /* 0x000fce0000000000 */
[----:B-1----:R-:W-:Y:S05]  /*15e0*/  CALL.ABS.NOINC R2 ;  /* 0x0000000002007343 */ /* 0x002fea0003c00000 */
.L_x_35:
        /* <DEDUP_REMOVED lines=9> */
[----:B------:R-:W4:Y:S04]  /*1680*/  LD.E R15, desc[UR36][R2.64+0x8] ;  /* 0x00000824020f7980 */ /* 0x000f28000c101900 */
[----:B------:R0:W4:Y:S01]  /*1690*/  LD.E R6, desc[UR36][R6.64] ;  /* 0x0000002406067980 */ /* 0x000122000c101900 */
[----:B------:R-:W2:Y:S01]  /*16a0*/  LDC.64 R24, c[0x4][R24] ;  /* 0x0100000018187b82 */ /* 0x000ea20000000a00 */
[----:B-1----:R-:W-:Y:S01]  /*16b0*/  MOV R4, UR4 ;  /* 0x0000000400047c02 */ /* 0x002fe20008000f00 */
[----:B------:R-:W-:Y:S01]  /*16c0*/  IMAD.IADD R23, R34, 0x1, R23 ;  /* 0x0000000122177824 */ /* 0x000fe200078e0217 */
[----:B------:R1:W-:Y:S01]  /*16d0*/  STL.64 [R1], R16 ;  /* 0x0000001001007387 */ /* 0x0003e20000100a00 */
[----:B------:R-:W-:-:S02]  /*16e0*/  MOV R5, UR5 ;  /* 0x0000000500057c02 */ /* 0x000fc40008000f00 */
[----:B0-----:R-:W-:Y:S01]  /*16f0*/  MOV R7, R19 ;  /* 0x0000001300077202 */ /* 0x001fe20000000f00 */
[----:B--2---:R-:W0:Y:S08]  /*1700*/  F2F.F64.F32 R8, R0 ;  /* 0x0000000000087310 */ /* 0x004e300000201800 */
[----:B---3--:R-:W2:Y:S01]  /*1710*/  F2F.F64.F32 R10, R10 ;  /* 0x0000000a000a7310 */ /* 0x008ea20000201800 */
[----:B----4-:R-:W-:Y:S01]  /*1720*/  FFMA R28, R15, R6, R28 ;  /* 0x000000060f1c7223 */ /* 0x010fe2000000001c */
[----:B------:R-:W-:Y:S01]  /*1730*/  MOV R6, R22 ;  /* 0x0000001600067202 */ /* 0x000fe20000000f00 */
[----:B0-----:R1:W-:Y:S04]  /*1740*/  STL.64 [R1+0x8], R8 ;  /* 0x0000080801007387 */ /* 0x0013e80000100a00 */
[----:B--2---:R1:W-:Y:S02]  /*1750*/  STL.64 [R1+0x10], R10 ;  /* 0x0000100a01007387 */ /* 0x0043e40000100a00 */
[----:B------:R-:W-:-:S07]  /*1760*/  LEPC R20, `(.L_x_36) ;  /* 0x000000001014794e */ /* 0x000fce0000000000 */
[----:B-1----:R-:W-:Y:S05]  /*1770*/  CALL.ABS.NOINC R24 ;  /* 0x0000000018007343 */ /* 0x002fea0003c00000 */
.L_x_36:
[----:B------:R-:W0:Y:S02]  /*1780*/  LDC.64 R6, c[0x0][0x380] ;  /* 0x0000e000ff067b82 */ /* 0x000e240000000a00 */
[----:B0-----:R-:W2:Y:S04]  /*1790*/  LDG.E.64 R2, desc[UR36][R6.64] ;  /* 0x0000002406027981 */ /* 0x001ea8000c1e1b00 */
[----:B------:R-:W3:Y:S01]  /*17a0*/  LDG.E.64 R4, desc[UR36][R6.64+0x8] ;  /* 0x0000082406047981 */ /* 0x000ee2000c1e1b00 */
[----:B--2---:R-:W-:-:S04]  /*17b0*/  IMAD.WIDE R2, R26, 0x4, R2 ;  /* 0x000000041a027825 */ /* 0x004fc800078e0202 */
[----:B---3--:R-:W-:Y:S02]  /*17c0*/  IMAD.WIDE R4, R23, 0x4, R4 ;  /* 0x0000000417047825 */ /* 0x008fe400078e0204 */
[----:B------:R-:W2:Y:S04]  /*17d0*/  LD.E R3, desc[UR36][R2.64+0xc] ;  /* 0x00000c2402037980 */ /* 0x000ea8000c101900 */
[----:B------:R-:W2:Y:S01]  /*17e0*/  LD.E R4, desc[UR36][R4.64] ;  /* 0x0000002404047980 */ /* 0x000ea2000c101900 */
[----:B------:R-:W-:Y:S02]  /*17f0*/  VIADD R18, R18, 0x4 ;  /* 0x0000000412127836 */ /* 0x000fe40000000000 */
[----:B--2---:R-:W-:-:S07]  /*1800*/  FFMA R23, R3, R4, R28 ;  /* 0x0000000403177223 */ /* 0x004fce000000001c */
.L_x_32:
[----:B------:R-:W-:-:S13]  /*1810*/  ISETP.NE.AND P0, PT, R27, RZ, PT ;  /* 0x000000ff1b00720c */ /* 0x000fda0003f05270 */
[----:B------:R-:W-:Y:S05]  /*1820*/  @!P0 BRA `(.L_x_21) ;  /* 0x00000004007c8947 */ /* 0x000fea0003800000 */
[----:B------:R-:W-:-:S13]  /*1830*/  ISETP.NE.AND P0, PT, R27, 0x1, PT ;  /* 0x000000011b00780c */ /* 0x000fda0003f05270 */
        /* <DEDUP_REMOVED lines=25> */
.L_x_38:
        /* <DEDUP_REMOVED lines=11> */
[----:B------:R-:W2:Y:S01]  /*1a80*/  LDC.64 R2, c[0x4][R2] ;  /* 0x0100000002027b82 */ /* 0x000ea20000000a00 */
[----:B-1----:R-:W-:Y:S01]  /*1a90*/  IMAD.U32 R4, RZ, RZ, UR4 ;  /* 0x00000004ff047e24 */ /* 0x002fe2000f8e00ff */
[----:B------:R-:W-:Y:S01]  /*1aa0*/  MOV R5, UR5 ;  /* 0x0000000500057c02 */ /* 0x000fe20008000f00 */
        /* <DEDUP_REMOVED lines=11> */
.L_x_39:
[----:B------:R-:W0:Y:S02]  /*1b60*/  LDC.64 R6, c[0x0][0x380] ;  /* 0x0000e000ff067b82 */ /* 0x000e240000000a00 */
[----:B0-----:R-:W2:Y:S04]  /*1b70*/  LDG.E.64 R2, desc[UR36][R6.64] ;  /* 0x0000002406027981 */ /* 0x001ea8000c1e1b00 */
[----:B------:R-:W3:Y:S01]  /*1b80*/  LDG.E.64 R4, desc[UR36][R6.64+0x8] ;  /* 0x0000082406047981 */ /* 0x000ee2000c1e1b00 */
[----:B--2---:R-:W-:-:S04]  /*1b90*/  IMAD.WIDE R2, R25, 0x4, R2 ;  /* 0x0000000419027825 */ /* 0x004fc800078e0202 */
[----:B---3--:R-:W-:Y:S02]  /*1ba0*/  IMAD.WIDE R4, R24, 0x4, R4 ;  /* 0x0000000418047825 */ /* 0x008fe400078e0204 */
[----:B------:R-:W2:Y:S04]  /*1bb0*/  LD.E R2, desc[UR36][R2.64+0x4] ;  /* 0x0000042402027980 */ /* 0x000ea8000c101900 */
[----:B------:R-:W2:Y:S01]  /*1bc0*/  LD.E R4, desc[UR36][R4.64] ;  /* 0x0000002404047980 */ /* 0x000ea2000c101900 */
[----:B------:R-:W-:Y:S01]  /*1bd0*/  IADD3 R18, PT, PT, R18, 0x2, RZ ;  /* 0x0000000212127810 */ /* 0x000fe20007ffe0ff */
[----:B--2---:R-:W-:-:S07]  /*1be0*/  FFMA R23, R2, R4, R23 ;  /* 0x0000000402177223 */ /* 0x004fce0000000017 */
.L_x_37:
[----:B------:R-:W-:-:S04]  /*1bf0*/  LOP3.LUT R0, R35, 0x1, RZ, 0xc0, !PT ;  /* 0x0000000123007812 */ /* 0x000fc800078ec0ff */
[----:B------:R-:W-:-:S13]  /*1c00*/  ISETP.NE.U32.AND P0, PT, R0, 0x1, PT ;  /* 0x000000010000780c */ /* 0x000fda0003f05070 */
[----:B------:R-:W-:Y:S05]  /*1c10*/  @P0 BRA `(.L_x_21) ;  /* 0x0000000000800947 */ /* 0x000fea0003800000 */
[----:B------:R-:W0:Y:S01]  /*1c20*/  LDC.64 R4, c[0x0][0x380] ;  /* 0x0000e000ff047b82 */ /* 0x000e220000000a00 */
[----:B------:R-:W-:Y:S01]  /*1c30*/  IMAD R35, R16, R35, RZ ;  /* 0x0000002310237224 */ /* 0x000fe200078e02ff */
[----:B------:R-:W-:Y:S01]  /*1c40*/  MOV R12, 0x0 ;  /* 0x00000000000c7802 */ /* 0x000fe20000000f00 */
[----:B------:R-:W1:Y:S01]  /*1c50*/  LDCU.64 UR4, c[0x4][0x8] ;  /* 0x01000100ff0477ac */ /* 0x000e620008000a00 */
[----:B0-----:R-:W2:Y:S04]  /*1c60*/  LDG.E.64 R2, desc[UR36][R4.64] ;  /* 0x0000002404027981 */ /* 0x001ea8000c1e1b00 */
[----:B------:R-:W3:Y:S01]  /*1c70*/  LDG.E.64 R6, desc[UR36][R4.64+0x8] ;  /* 0x0000082404067981 */ /* 0x000ee2000c1e1b00 */
[----:B------:R-:W-:Y:S02]  /*1c80*/  IMAD.IADD R24, R35, 0x1, R18 ;  /* 0x0000000123187824 */ /* 0x000fe400078e0212 */
[----:B------:R-:W-:-:S02]  /*1c90*/  IMAD R18, R34, R18, R17 ;  /* 0x0000001222127224 */ /* 0x000fc400078e0211 */
[----:B--2---:R-:W-:-:S04]  /*1ca0*/  IMAD.WIDE R2, R24, 0x4, R2 ;  /* 0x0000000418027825 */ /* 0x004fc800078e0202 */
[----:B---3--:R-:W-:Y:S02]  /*1cb0*/  IMAD.WIDE R6, R18, 0x4, R6 ;  /* 0x0000000412067825 */ /* 0x008fe400078e0206 */
[----:B------:R-:W2:Y:S04]  /*1cc0*/  LD.E R2, desc[UR36][R2.64] ;  /* 0x0000002402027980 */ /* 0x000ea8000c101900 */
[----:B------:R0:W3:Y:S01]  /*1cd0*/  LD.E R0, desc[UR36][R6.64] ;  /* 0x0000002406007980 */ /* 0x0000e2000c101900 */
[----:B------:R-:W4:Y:S01]  /*1ce0*/  LDC.64 R12, c[0x4][R12] ;  /* 0x010000000c0c7b82 */ /* 0x000f220000000a00 */
[----:B-1----:R-:W-:Y:S02]  /*1cf0*/  MOV R4, UR4 ;  /* 0x0000000400047c02 */ /* 0x002fe40008000f00 */
[----:B------:R1:W-:Y:S01]  /*1d00*/  STL.64 [R1], R16 ;  /* 0x0000001001007387 */ /* 0x0003e20000100a00 */
[----:B------:R-:W-:Y:S01]  /*1d10*/  MOV R5, UR5 ;  /* 0x0000000500057c02 */ /* 0x000fe20008000f00 */
[----:B0-----:R-:W-:Y:S01]  /*1d20*/  IMAD.MOV.U32 R6, RZ, RZ, R22 ;  /* 0x000000ffff067224 */ /* 0x001fe200078e0016 */
[----:B------:R-:W-:Y:S01]  /*1d30*/  MOV R7, R19 ;  /* 0x0000001300077202 */ /* 0x000fe20000000f00 */
[----:B--2---:R-:W0:Y:S08]  /*1d40*/  F2F.F64.F32 R8, R2 ;  /* 0x0000000200087310 */ /* 0x004e300000201800 */
[----:B---3--:R-:W2:Y:S01]  /*1d50*/  F2F.F64.F32 R10, R0 ;  /* 0x00000000000a7310 */ /* 0x008ea20000201800 */
[----:B0-----:R1:W-:Y:S04]  /*1d60*/  STL.64 [R1+0x8], R8 ;  /* 0x0000080801007387 */ /* 0x0013e80000100a00 */
[----:B--2-4-:R1:W-:Y:S02]  /*1d70*/  STL.64 [R1+0x10], R10 ;  /* 0x0000100a01007387 */ /* 0x0143e40000100a00 */
[----:B------:R-:W-:-:S07]  /*1d80*/  LEPC R20, `(.L_x_40) ;  /* 0x000000001014794e */ /* 0x000fce0000000000 */
[----:B-1----:R-:W-:Y:S05]  /*1d90*/  CALL.ABS.NOINC R12 ;  /* 0x000000000c007343 */ /* 0x002fea0003c00000 */
.L_x_40:
[----:B------:R-:W0:Y:S02]  /*1da0*/  LDC.64 R6, c[0x0][0x380] ;  /* 0x0000e000ff067b82 */ /* 0x000e240000000a00 */
[----:B0-----:R-:W2:Y:S04]  /*1db0*/  LDG.E.64 R2, desc[UR36][R6.64] ;  /* 0x0000002406027981 */ /* 0x001ea8000c1e1b00 */
[----:B------:R-:W3:Y:S01]  /*1dc0*/  LDG.E.64 R4, desc[UR36][R6.64+0x8] ;  /* 0x0000082406047981 */ /* 0x000ee2000c1e1b00 */
[----:B--2---:R-:W-:-:S04]  /*1dd0*/  IMAD.WIDE R2, R24, 0x4, R2 ;  /* 0x0000000418027825 */ /* 0x004fc800078e0202 */
[----:B---3--:R-:W-:Y:S02]  /*1de0*/  IMAD.WIDE R4, R18, 0x4, R4 ;  /* 0x0000000412047825 */ /* 0x008fe400078e0204 */
[----:B------:R-:W2:Y:S04]  /*1df0*/  LD.E R2, desc[UR36][R2.64] ;  /* 0x0000002402027980 */ /* 0x000ea8000c101900 */
[----:B------:R-:W2:Y:S02]  /*1e00*/  LD.E R4, desc[UR36][R4.64] ;  /* 0x0000002404047980 */ /* 0x000ea4000c101900 */
[----:B--2---:R-:W-:-:S07]  /*1e10*/  FFMA R23, R2, R4, R23 ;  /* 0x0000000402177223 */ /* 0x004fce0000000017 */
.L_x_21:
[----:B------:R-:W0:Y:S01]  /*1e20*/  F2F.F64.F32 R2, R23 ;  /* 0x0000001700027310 */ /* 0x000e220000201800 */
[----:B------:R-:W-:Y:S01]  /*1e30*/  MOV R0, 0x0 ;  /* 0x0000000000007802 */ /* 0x000fe20000000f00 */
[----:B------:R1:W-:Y:S01]  /*1e40*/  STL.64 [R1+0x8], R16 ;  /* 0x0000081001007387 */ /* 0x0003e20000100a00 */
[----:B------:R-:W2:Y:S01]  /*1e50*/  LDCU.64 UR4, c[0x4][0x10] ;  /* 0x01000200ff0477ac */ /* 0x000ea20008000a00 */
[----:B------:R-:W-:Y:S01]  /*1e60*/  MOV R6, R22 ;  /* 0x0000001600067202 */ /* 0x000fe20000000f00 */
[----:B------:R1:W3:Y:S01]  /*1e70*/  LDC.64 R8, c[0x4][R0] ;  /* 0x0100000000087b82 */ /* 0x0002e20000000a00 */
[----:B------:R-:W-:Y:S01]  /*1e80*/  MOV R7, R19 ;  /* 0x0000001300077202 */ /* 0x000fe20000000f00 */
[----:B0-----:R1:W-:Y:S01]  /*1e90*/  STL.64 [R1], R2 ;  /* 0x0000000201007387 */ /* 0x0013e20000100a00 */
[----:B--2---:R-:W-:Y:S01]  /*1ea0*/  MOV R4, UR4 ;  /* 0x0000000400047c02 */ /* 0x004fe20008000f00 */
[----:B------:R-:W-:-:S07]  /*1eb0*/  IMAD.U32 R5, RZ, RZ, UR5 ;  /* 0x00000005ff057e24 */ /* 0x000fce000f8e00ff */
[----:B------:R-:W-:-:S07]  /*1ec0*/  LEPC R20, `(.L_x_41) ;  /* 0x000000001014794e */ /* 0x000fce0000000000 */
[----:B-1-3--:R-:W-:Y:S05]  /*1ed0*/  CALL.ABS.NOINC R8 ;  /* 0x0000000008007343 */ /* 0x00afea0003c00000 */
.L_x_41:
[----:B------:R-:W0:Y:S02]  /*1ee0*/  LDC.64 R2, c[0x0][0x388] ;  /* 0x0000e200ff027b82 */ /* 0x000e240000000a00 */
[----:B0-----:R-:W2:Y:S01]  /*1ef0*/  LDG.E.64 R2, desc[UR36][R2.64] ;  /* 0x0000002402027981 */ /* 0x001ea2000c1e1b00 */
[----:B------:R-:W-:-:S04]  /*1f00*/  IMAD R5, R16, R34, R17 ;  /* 0x0000002210057224 */ /* 0x000fc800078e0211 */
[----:B--2---:R-:W-:-:S05]  /*1f10*/  IMAD.WIDE R4, R5, 0x4, R2 ;  /* 0x0000000405047825 */ /* 0x004fca00078e0202 */
[----:B------:R-:W-:Y:S01]  /*1f20*/  ST.E desc[UR36][R4.64], R23 ;  /* 0x0000001704007985 */ /* 0x000fe2000c101924 */
[----:B------:R-:W-:Y:S05]  /*1f30*/  EXIT ;  /* 0x000000000000794d */ /* 0x000fea0003800000 */
.L_x_42:
        /* <DEDUP_REMOVED lines=12> */
.L_x_44:


//--------------------- .nv.global.init           --------------------------
	.section	.nv.global.init,"aw",@progbits
.nv.global.init:
	.type		$str$4,@object
	.size		$str$4,($str$2 - $str$4)
$str$4:
        /*0000*/ 	.byte	0x25, 0x66, 0x20, 0x78, 0x20, 0x25, 0x66, 0x20, 0x69, 0x73, 0x20, 0x25, 0x66, 0x0a, 0x00
	.type		$str$2,@object
	.size		$str$2,($str - $str$2)
$str$2:
        /*000f*/ 	.byte	0x43, 0x4f, 0x4c, 0x20, 0x49, 0x53, 0x20, 0x25, 0x69, 0x2c, 0x20, 0x52, 0x4f, 0x57, 0x20, 0x49
        /*001f*/ 	.byte	0x53, 0x20, 0x25, 0x69, 0x0a, 0x00
	.type		$str,@object
	.size		$str,($str$1 - $str)
$str:
        /*0025*/ 	.byte	0x58, 0x3a, 0x20, 0x25, 0x69, 0x2c, 0x20, 0x59, 0x3a, 0x20, 0x25, 0x69, 0x3b, 0x20, 0x25, 0x66
        /*0035*/ 	.byte	0x20, 0x2a, 0x20, 0x25, 0x66, 0x0a, 0x00
	.type		$str$1,@object
	.size		$str$1,($str$3 - $str$1)
$str$1:
        /*003c*/ 	.byte	0x63, 0x61, 0x6c, 0x63, 0x75, 0x6c, 0x61, 0x74, 0x65, 0x64, 0x3a, 0x20, 0x25, 0x66, 0x0a, 0x58
        /*004c*/ 	.byte	0x20, 0x57, 0x41, 0x53, 0x3a, 0x20, 0x25, 0x69, 0x2c, 0x20, 0x59, 0x20, 0x57, 0x41, 0x53, 0x3a
        /*005c*/ 	.byte	0x20, 0x25, 0x69, 0x0a, 0x00
	.type		$str$3,@object
	.size		$str$3,(.L_3 - $str$3)
$str$3:
        /*0061*/ 	.byte	0x4d, 0x61, 0x74, 0x72, 0x69, 0x78, 0x20, 0x44, 0x69, 0x6d, 0x65, 0x6e, 0x73, 0x69, 0x6f, 0x6e
        /*0071*/ 	.byte	0x73, 0x20, 0x64, 0x6f, 0x20, 0x6e, 0x6f, 0x74, 0x20, 0x63, 0x6f, 0x72, 0x72, 0x65, 0x73, 0x70
        /*0081*/ 	.byte	0x6f, 0x6e, 0x64, 0x21, 0x0a, 0x00
.L_3:


//--------------------- .nv.shared.reserved.0     --------------------------
	.section	.nv.shared.reserved.0,"aw",@nobits
	.weak		__nv_reservedSMEM_offset_0_alias
	.size		__nv_reservedSMEM_offset_0_alias, 0, 64
	.other		__nv_reservedSMEM_offset_0_alias,@"STO_CUDA_RESERVED_SHARED STV_DEFAULT"
__nv_reservedSMEM_offset_0_alias:
	.zero		0
	.zero		64


//--------------------- .nv.constant0._Z13matrixproductPPfS0_PiS1_iii --------------------------
	.section	.nv.constant0._Z13matrixproductPPfS0_PiS1_iii,"a",@progbits
	.sectionflags	@""
	.align	4
.nv.constant0._Z13matrixproductPPfS0_PiS1_iii:
	.zero		940


//--------------------- .nv.constant0._Z17matrixproductdeadPPfS0_PiS1_iii --------------------------
	.section	.nv.constant0._Z17matrixproductdeadPPfS0_PiS1_iii,"a",@progbits
	.sectionflags	@""
	.align	4
.nv.constant0._Z17matrixproductdeadPPfS0_PiS1_iii:
	.zero		940


//--------------------- SYMBOLS --------------------------

	.type		.nv.reservedSmem.offset0,@object
	.size		.nv.reservedSmem.offset0,0x4
	.type		vprintf,@function
